	.target	sm_90a

	.elftype	@"ET_EXEC"


//--------------------- .note.nv.tkinfo           --------------------------
	.section	.note.nv.tkinfo,"",@"SHT_NOTE"
	.sectionflags	@"SHF_NOTE_NV_TKINFO"
	.tkinfo
        /*0018*/ 	.word	0x00000002
        /*0030*/ 	.string	""
        /*0030*/ 	.string	"ptxas"
        /*0030*/ 	.string	"Cuda compilation tools, release 13.0, V13.0.88"
        /*0030*/ 	.string	"Build cuda_13.0.r13.0/compiler.36424714_0"
        /*0030*/ 	.string	"-v  -suppress-debug-info  -lineinfo  -arch sm_90a "



//--------------------- .note.nv.cuinfo           --------------------------
	.section	.note.nv.cuinfo,"",@"SHT_NOTE"
	.sectionflags	@"SHF_NOTE_NV_CUINFO"
        /*0018*/ 	.short	0x0002
        /*001a*/ 	.short	0x005a
        /*001c*/ 	.short	0x0082
	.zero		2


//--------------------- .nv.info                  --------------------------
	.section	.nv.info,"",@"SHT_CUDA_INFO"
	.align	4


	//----- nvinfo : EIATTR_REGCOUNT
	.align		4
        /*0000*/ 	.byte	0x04, 0x2f
        /*0002*/ 	.short	(.L_1 - .L_0)
	.align		4
.L_0:
        /*0004*/ 	.word	index@(gluon_wgmma)
        /*0008*/ 	.word	0x0000009a


	//----- nvinfo : EIATTR_FRAME_SIZE
	.align		4
.L_1:
        /*000c*/ 	.byte	0x04, 0x11
        /*000e*/ 	.short	(.L_3 - .L_2)
	.align		4
.L_2:
        /*0010*/ 	.word	index@(gluon_wgmma)
        /*0014*/ 	.word	0x00000000


	//----- nvinfo : EIATTR_MIN_STACK_SIZE
	.align		4
.L_3:
        /*0018*/ 	.byte	0x04, 0x12
        /*001a*/ 	.short	(.L_5 - .L_4)
	.align		4
.L_4:
        /*001c*/ 	.word	index@(gluon_wgmma)
        /*0020*/ 	.word	0x00000000
.L_5:


//--------------------- .nv.compat                --------------------------
	.section	.nv.compat,"",@"SHT_CUDA_COMPAT_INFO"
	.align	4
        /*0000*/ 	.byte	0x02, 0x09, 0x01, 0x00, 0x02, 0x02, 0x04, 0x00, 0x02, 0x05, 0x05, 0x00, 0x03, 0x07, 0x01, 0x01
        /*0010*/ 	.byte	0x02, 0x03, 0x03, 0x00, 0x02, 0x06, 0x01, 0x00, 0x04, 0x0b, 0x08, 0x00, 0x00, 0x00, 0x00, 0x00
        /*0020*/ 	.byte	0x00, 0x00, 0x00, 0x00


//--------------------- .nv.info.gluon_wgmma      --------------------------
	.section	.nv.info.gluon_wgmma,"",@"SHT_CUDA_INFO"
	.sectionflags	@""
	.align	4


	//----- nvinfo : EIATTR_CUDA_API_VERSION
	.align		4
        /*0000*/ 	.byte	0x04, 0x37
        /*0002*/ 	.short	(.L_7 - .L_6)
.L_6:
        /*0004*/ 	.word	0x00000082


	//----- nvinfo : EIATTR_KPARAM_INFO
	.align		4
.L_7:
        /*0008*/ 	.byte	0x04, 0x17
        /*000a*/ 	.short	(.L_9 - .L_8)
.L_8:
        /*000c*/ 	.word	0x00000000
        /*0010*/ 	.short	0x000a
        /*0012*/ 	.short	0x0048
        /*0014*/ 	.byte	0x00, 0xf4, 0x21, 0x00


	//----- nvinfo : EIATTR_KPARAM_INFO
	.align		4
.L_9:
        /*0018*/ 	.byte	0x04, 0x17
        /*001a*/ 	.short	(.L_11 - .L_10)
.L_10:
        /*001c*/ 	.word	0x00000000
        /*0020*/ 	.short	0x0009
        /*0022*/ 	.short	0x0040
        /*0024*/ 	.byte	0x00, 0xf4, 0x21, 0x00


	//----- nvinfo : EIATTR_KPARAM_INFO
	.align		4
.L_11:
        /*0028*/ 	.byte	0x04, 0x17
        /*002a*/ 	.short	(.L_13 - .L_12)
.L_12:
        /*002c*/ 	.word	0x00000000
        /*0030*/ 	.short	0x0008
        /*0032*/ 	.short	0x0038
        /*0034*/ 	.byte	0x00, 0xf0, 0x21, 0x00


	//----- nvinfo : EIATTR_KPARAM_INFO
	.align		4
.L_13:
        /*0038*/ 	.byte	0x04, 0x17
        /*003a*/ 	.short	(.L_15 - .L_14)
.L_14:
        /*003c*/ 	.word	0x00000000
        /*0040*/ 	.short	0x0007
        /*0042*/ 	.short	0x0030
        /*0044*/ 	.byte	0x00, 0xf0, 0x21, 0x00


	//----- nvinfo : EIATTR_KPARAM_INFO
	.align		4
.L_15:
        /*0048*/ 	.byte	0x04, 0x17
        /*004a*/ 	.short	(.L_17 - .L_16)
.L_16:
        /*004c*/ 	.word	0x00000000
        /*0050*/ 	.short	0x0006
        /*0052*/ 	.short	0x0028
        /*0054*/ 	.byte	0x00, 0xf0, 0x21, 0x00


	//----- nvinfo : EIATTR_KPARAM_INFO
	.align		4
.L_17:
        /*0058*/ 	.byte	0x04, 0x17
        /*005a*/ 	.short	(.L_19 - .L_18)
.L_18:
        /*005c*/ 	.word	0x00000000
        /*0060*/ 	.short	0x0005
        /*0062*/ 	.short	0x0020
        /*0064*/ 	.byte	0x00, 0xf0, 0x11, 0x00


	//----- nvinfo : EIATTR_KPARAM_INFO
	.align		4
.L_19:
        /*0068*/ 	.byte	0x04, 0x17
        /*006a*/ 	.short	(.L_21 - .L_20)
.L_20:
        /*006c*/ 	.word	0x00000000
        /*0070*/ 	.short	0x0004
        /*0072*/ 	.short	0x001c
        /*0074*/ 	.byte	0x00, 0xf0, 0x11, 0x00


	//----- nvinfo : EIATTR_KPARAM_INFO
	.align		4
.L_21:
        /*0078*/ 	.byte	0x04, 0x17
        /*007a*/ 	.short	(.L_23 - .L_22)
.L_22:
        /*007c*/ 	.word	0x00000000
        /*0080*/ 	.short	0x0003
        /*0082*/ 	.short	0x0018
        /*0084*/ 	.byte	0x00, 0xf0, 0x11, 0x00


	//----- nvinfo : EIATTR_KPARAM_INFO
	.align		4
.L_23:
        /*0088*/ 	.byte	0x04, 0x17
        /*008a*/ 	.short	(.L_25 - .L_24)
.L_24:
        /*008c*/ 	.word	0x00000000
        /*0090*/ 	.short	0x0002
        /*0092*/ 	.short	0x0010
        /*0094*/ 	.byte	0x00, 0xf4, 0x21, 0x00


	//----- nvinfo : EIATTR_KPARAM_INFO
	.align		4
.L_25:
        /*0098*/ 	.byte	0x04, 0x17
        /*009a*/ 	.short	(.L_27 - .L_26)
.L_26:
        /*009c*/ 	.word	0x00000000
        /*00a0*/ 	.short	0x0001
        /*00a2*/ 	.short	0x0008
        /*00a4*/ 	.byte	0x00, 0xf4, 0x21, 0x00


	//----- nvinfo : EIATTR_KPARAM_INFO
	.align		4
.L_27:
        /*00a8*/ 	.byte	0x04, 0x17
        /*00aa*/ 	.short	(.L_29 - .L_28)
.L_28:
        /*00ac*/ 	.word	0x00000000
        /*00b0*/ 	.short	0x0000
        /*00b2*/ 	.short	0x0000
        /*00b4*/ 	.byte	0x00, 0xf4, 0x21, 0x00


	//----- nvinfo : EIATTR_SPARSE_MMA_MASK
	.align		4
.L_29:
        /*00b8*/ 	.byte	0x03, 0x50
        /*00ba*/ 	.short	0x0000


	//----- nvinfo : EIATTR_MAXREG_COUNT
	.align		4
        /*00bc*/ 	.byte	0x03, 0x1b
        /*00be*/ 	.short	0x00ff


	//----- nvinfo : EIATTR_NUM_BARRIERS
	.align		4
        /*00c0*/ 	.byte	0x02, 0x4c
        /*00c2*/ 	.byte	0x01
	.zero		1


	//----- nvinfo : EIATTR_MERCURY_ISA_VERSION
	.align		4
        /*00c4*/ 	.byte	0x03, 0x5f
        /*00c6*/ 	.short	0x0101


	//----- nvinfo : EIATTR_INT_WARP_WIDE_INSTR_OFFSETS
	.align		4
        /*00c8*/ 	.byte	0x04, 0x31
        /*00ca*/ 	.short	(.L_31 - .L_30)


	//   ....[0]....
.L_30:
        /*00cc*/ 	.word	0x00001650


	//   ....[1]....
        /*00d0*/ 	.word	0x00001670


	//   ....[2]....
        /*00d4*/ 	.word	0x00001720


	//   ....[3]....
        /*00d8*/ 	.word	0x00001d00


	//   ....[4]....
        /*00dc*/ 	.word	0x00001d10


	//   ....[5]....
        /*00e0*/ 	.word	0x00001dd0


	//   ....[6]....
        /*00e4*/ 	.word	0x00001de0


	//   ....[7]....
        /*00e8*/ 	.word	0x00002620


	//   ....[8]....
        /*00ec*/ 	.word	0x00002640


	//----- nvinfo : EIATTR_COOP_GROUP_MASK_REGIDS
	.align		4
.L_31:
        /*00f0*/ 	.byte	0x04, 0x29
        /*00f2*/ 	.short	(.L_33 - .L_32)


	//   ....[0]....
.L_32:
        /*00f4*/ 	.word	0xffffffff


	//   ....[1]....
        /*00f8*/ 	.word	0xffffffff


	//   ....[2]....
        /*00fc*/ 	.word	0xffffffff


	//----- nvinfo : EIATTR_COOP_GROUP_INSTR_OFFSETS
	.align		4
.L_33:
        /*0100*/ 	.byte	0x04, 0x28
        /*0102*/ 	.short	(.L_35 - .L_34)


	//   ....[0]....
.L_34:
        /*0104*/ 	.word	0x00000160


	//   ....[1]....
        /*0108*/ 	.word	0x00000700


	//   ....[2]....
        /*010c*/ 	.word	0x00000cf0


	//----- nvinfo : EIATTR_MBARRIER_INSTR_OFFSETS
	.align		4
.L_35:
        /*0110*/ 	.byte	0x04, 0x39
        /*0112*/ 	.short	(.L_37 - .L_36)


	//   ....[0]....
.L_36:
        /*0114*/ 	.word	0x00001790
        /*0118*/ 	.word	0x000000ff
        /*011c*/ 	.word	0x00028000
        /*0120*/ 	.short	0x0100
        /*0122*/ 	.byte	0x28
	.zero		1


	//   ....[1]....
        /*0124*/ 	.word	0x000017c0
        /*0128*/ 	.word	0x000000ff
        /*012c*/ 	.word	0x00028008
        /*0130*/ 	.short	0x0100
        /*0132*/ 	.byte	0x28
	.zero		1


	//   ....[2]....
        /*0134*/ 	.word	0x00001eb0
        /*0138*/ 	.word	0x000000ff
        /*013c*/ 	.word	0x00028000
        /*0140*/ 	.short	0x010a
        /*0142*/ 	.byte	0x16
	.zero		1


	//   ....[3]....
        /*0144*/ 	.word	0x000025a0
        /*0148*/ 	.word	0x000000ff
        /*014c*/ 	.word	0x00028000
        /*0150*/ 	.short	0x0108
        /*0152*/ 	.byte	0x28
	.zero		1


	//   ....[4]....
        /*0154*/ 	.word	0x000026e0
        /*0158*/ 	.word	0x000000ff
        /*015c*/ 	.word	0x00028008
        /*0160*/ 	.short	0x0108
        /*0162*/ 	.byte	0x28
	.zero		1


	//   ....[5]....
        /*0164*/ 	.word	0x00002bb0
        /*0168*/ 	.word	0x000000ff
        /*016c*/ 	.word	0x00028000
        /*0170*/ 	.short	0x010a
        /*0172*/ 	.byte	0x16
	.zero		1


	//----- nvinfo : EIATTR_NUM_MBARRIERS
	.align		4
.L_37:
        /*0174*/ 	.byte	0x03, 0x38
        /*0176*/ 	.short	0x0002


	//----- nvinfo : EIATTR_EXIT_INSTR_OFFSETS
	.align		4
        /*0178*/ 	.byte	0x04, 0x1c
        /*017a*/ 	.short	(.L_39 - .L_38)


	//   ....[0]....
.L_38:
        /*017c*/ 	.word	0x00002ba0


	//----- nvinfo : EIATTR_REQNTID
	.align		4
.L_39:
        /*0180*/ 	.byte	0x04, 0x10
        /*0182*/ 	.short	(.L_41 - .L_40)
.L_40:
        /*0184*/ 	.word	0x00000080
        /*0188*/ 	.word	0x00000001
        /*018c*/ 	.word	0x00000001


	//----- nvinfo : EIATTR_CRS_STACK_SIZE
	.align		4
.L_41:
        /*0190*/ 	.byte	0x04, 0x1e
        /*0192*/ 	.short	(.L_43 - .L_42)
.L_42:
        /*0194*/ 	.word	0x00000000


	//----- nvinfo : EIATTR_CBANK_PARAM_SIZE
	.align		4
.L_43:
        /*0198*/ 	.byte	0x03, 0x19
        /*019a*/ 	.short	0x0050


	//----- nvinfo : EIATTR_PARAM_CBANK
	.align		4
        /*019c*/ 	.byte	0x04, 0x0a
        /*019e*/ 	.short	(.L_45 - .L_44)
	.align		4
.L_44:
        /*01a0*/ 	.word	index@(.nv.constant0.gluon_wgmma)
        /*01a4*/ 	.short	0x0210
        /*01a6*/ 	.short	0x0050


	//----- nvinfo : EIATTR_SW_WAR
	.align		4
.L_45:
        /*01a8*/ 	.byte	0x04, 0x36
        /*01aa*/ 	.short	(.L_47 - .L_46)
.L_46:
        /*01ac*/ 	.word	0x00000008
.L_47:


//--------------------- .nv.callgraph             --------------------------
	.section	.nv.callgraph,"",@"SHT_CUDA_CALLGRAPH"
	.align	4
	.sectionentsize	8
	.align		4
        /*0000*/ 	.word	0x00000000
	.align		4
        /*0004*/ 	.word	0xffffffff
	.align		4
        /*0008*/ 	.word	0x00000000
	.align		4
        /*000c*/ 	.word	0xfffffffe
	.align		4
        /*0010*/ 	.word	0x00000000
	.align		4
        /*0014*/ 	.word	0xfffffffd
	.align		4
        /*0018*/ 	.word	0x00000000
	.align		4
        /*001c*/ 	.word	0xfffffffc


//--------------------- .text.gluon_wgmma         --------------------------
	.section	.text.gluon_wgmma,"ax",@progbits
	.align	128
        .global         gluon_wgmma
        .type           gluon_wgmma,@function
        .size           gluon_wgmma,(.L_x_52 - gluon_wgmma)
        .other          gluon_wgmma,@"STO_CUDA_ENTRY STV_DEFAULT"
gluon_wgmma:
.text.gluon_wgmma:
[----:B------:R-:W-:Y:S01]  /*0000*/  LDC R1, c[0x0][0x28] ;  /* 0x00000a00ff017b82 */ /* 0x000fe20000000800 */
[----:B------:R-:W1:Y:S07]  /*0010*/  S2R R0, SR_TID.X ;  /* 0x0000000000007919 */ /* 0x000e6e0000002100 */
[----:B------:R-:W2:Y:S01]  /*0020*/  S2UR UR4, SR_CgaCtaId ;  /* 0x00000000000479c3 */ /* 0x000ea20000008800 */
[----:B------:R-:W-:Y:S01]  /*0030*/  UMOV UR40, 0x400 ;  /* 0x0000040000287882 */ /* 0x000fe20000000000 */
[----:B------:R-:W-:Y:S01]  /*0040*/  ULDC UR6, c[0x0][0xc] ;  /* 0x0000030000067ab9 */ /* 0x000fe20000000800 */
[----:B------:R-:W-:Y:S01]  /*0050*/  ULDC.64 UR42, c[0x0][0x250] ;  /* 0x00009400002a7ab9 */ /* 0x000fe20000000a00 */
[----:B------:R-:W-:Y:S01]  /*0060*/  UMOV UR59, URZ ;  /* 0x0000003f003b7c82 */ /* 0x000fe20008000000 */
[----:B------:R-:W-:Y:S03]  /*0070*/  BSSY B0, `(.L_x_0) ;  /* 0x000001e000007945 */ /* 0x000fe60003800000 */
[----:B------:R-:W3:Y:S08]  /*0080*/  LDC R6, c[0x0][0x228] ;  /* 0x00008a00ff067b82 */ /* 0x000ef00000000800 */
[----:B------:R-:W4:Y:S08]  /*0090*/  LDC R13, c[0x0][0x230] ;  /* 0x00008c00ff0d7b82 */ /* 0x000f300000000800 */
[----:B------:R-:W-:Y:S01]  /*00a0*/  S2UR UR57, SR_CTAID.Y ;  /* 0x00000000003979c3 */ /* 0x000fe20000002600 */
[----:B--2---:R-:W-:-:S03]  /*00b0*/  ULEA UR40, UR4, UR40, 0x18 ;  /* 0x0000002804287291 */ /* 0x004fc6000f8ec03f */
[----:B------:R-:W-:Y:S01]  /*00c0*/  ULDC UR4, c[0x0][0x10] ;  /* 0x0000040000047ab9 */ /* 0x000fe20000000800 */
[----:B-1----:R-:W-:-:S03]  /*00d0*/  LOP3.LUT R2, R0, 0x7f, RZ, 0xc0, !PT ;  /* 0x0000007f00027812 */ /* 0x002fc600078ec0ff */
[----:B------:R-:W1:Y:S01]  /*00e0*/  S2UR UR5, SR_CTAID.Z ;  /* 0x00000000000579c3 */ /* 0x000e620000002700 */
[----:B---3--:R-:W-:Y:S01]  /*00f0*/  VIADD R6, R6, 0xffffffff ;  /* 0xffffffff06067836 */ /* 0x008fe20000000000 */
[C---:B------:R-:W-:Y:S02]  /*0100*/  ISETP.GE.U32.AND P0, PT, R2.reuse, 0x20, PT ;  /* 0x000000200200780c */ /* 0x040fe40003f06070 */
[C---:B------:R-:W-:Y:S02]  /*0110*/  ISETP.NE.U32.AND P2, PT, R2.reuse, RZ, PT ;  /* 0x000000ff0200720c */ /* 0x040fe40003f45070 */
[----:B------:R-:W-:Y:S02]  /*0120*/  LEA R12, R2, UR40, 0x2 ;  /* 0x00000028020c7c11 */ /* 0x000fe4000f8e10ff */
[----:B------:R-:W2:Y:S01]  /*0130*/  S2UR UR58, SR_CTAID.X ;  /* 0x00000000003a79c3 */ /* 0x000ea20000002500 */
[----:B----4-:R-:W-:-:S06]  /*0140*/  VIADD R9, R13, 0xffffffff ;  /* 0xffffffff0d097836 */ /* 0x010fcc0000000000 */
[----:B------:R3:W-:Y:S01]  /*0150*/  @!P0 STS [R12], RZ ;  /* 0x000000ff0c008388 */ /* 0x0007e20000000800 */
[----:B------:R-:W-:-:S03]  /*0160*/  NOP ;  /* 0x0000000000007918 */ /* 0x000fc60000000000 */
[----:B------:R3:W-:Y:S01]  /*0170*/  @!P2 STS [UR40+0x24], R6 ;  /* 0x00002406ff00a988 */ /* 0x0007e20008000828 */
[----:B-1----:R-:W-:-:S03]  /*0180*/  UIMAD UR4, UR5, UR4, UR57 ;  /* 0x00000004050472a4 */ /* 0x002fc6000f8e0239 */
[----:B------:R3:W-:Y:S01]  /*0190*/  @!P2 STS [UR40+0x20], R9 ;  /* 0x00002009ff00a988 */ /* 0x0007e20008000828 */
[----:B--2---:R-:W-:-:S04]  /*01a0*/  UIMAD UR4, UR4, UR6, UR58 ;  /* 0x00000006040472a4 */ /* 0x004fc8000f8e023a */
[----:B------:R-:W-:-:S04]  /*01b0*/  UIMAD UR8, UR4, 0x180, URZ ;  /* 0x00000180040878a4 */ /* 0x000fc8000f8e023f */
[----:B------:R-:W-:-:S04]  /*01c0*/  UIADD3 UR4, UP0, UR8, UR42, URZ ;  /* 0x0000002a08047290 */ /* 0x000fc8000ff1e03f */
[----:B------:R-:W-:Y:S01]  /*01d0*/  ULEA.HI.X.SX32 UR5, UR8, UR43, 0x1, UP0 ;  /* 0x0000002b08057291 */ /* 0x000fe200080f0e3f */
[----:B---3--:R-:W-:Y:S11]  /*01e0*/  @P2 BRA `(.L_x_1) ;  /* 0x0000000000182947 */ /* 0x008ff60003800000 */
[----:B------:R-:W1:Y:S01]  /*01f0*/  LDS R3, [UR40+0x8] ;  /* 0x00000828ff037984 */ /* 0x000e620008000800 */
[----:B------:R-:W2:Y:S01]  /*0200*/  LDC.64 R10, c[0x0][0x210] ;  /* 0x00008400ff0a7b82 */ /* 0x000ea20000000a00 */
[----:B------:R-:W-:Y:S02]  /*0210*/  IMAD.MOV.U32 R4, RZ, RZ, 0x70 ;  /* 0x00000070ff047424 */ /* 0x000fe400078e00ff */
[----:B--2---:R2:W-:Y:S03]  /*0220*/  STS.64 [UR40], R10 ;  /* 0x0000000aff007988 */ /* 0x0045e60008000a28 */
[----:B-1----:R-:W-:-:S05]  /*0230*/  LOP3.LUT R3, R3, 0x10, R4, 0xd8, !PT ;  /* 0x0000001003037812 */ /* 0x002fca00078ed804 */
[----:B------:R2:W-:Y:S02]  /*0240*/  STS [UR40+0x8], R3 ;  /* 0x00000803ff007988 */ /* 0x0005e40008000828 */
.L_x_1:
[----:B------:R-:W-:Y:S05]  /*0250*/  BSYNC B0 ;  /* 0x0000000000007941 */ /* 0x000fea0003800000 */
.L_x_0:
[----:B------:R-:W-:Y:S04]  /*0260*/  BSSY B0, `(.L_x_2) ;  /* 0x000000a000007945 */ /* 0x000fe80003800000 */
[----:B------:R-:W-:Y:S05]  /*0270*/  @P2 BRA `(.L_x_3) ;  /* 0x0000000000202947 */ /* 0x000fea0003800000 */
[----:B--2---:R-:W1:Y:S01]  /*0280*/  LDS R3, [UR40+0x34] ;  /* 0x00003428ff037984 */ /* 0x004e620008000800 */
[----:B------:R-:W-:Y:S02]  /*0290*/  IMAD.MOV.U32 R4, RZ, RZ, 0x3f000000 ;  /* 0x3f000000ff047424 */ /* 0x000fe400078e00ff */
[----:B------:R-:W-:Y:S01]  /*02a0*/  @!P2 IMAD.MOV.U32 R5, RZ, RZ, 0xff ;  /* 0x000000ffff05a424 */ /* 0x000fe200078e00ff */
[----:B------:R-:W2:Y:S02]  /*02b0*/  @!P2 LDS R8, [UR40+0x38] ;  /* 0x00003828ff08a984 */ /* 0x000ea40008000800 */
[----:B-1----:R-:W-:Y:S02]  /*02c0*/  LOP3.LUT R3, R3, 0xff000000, R4, 0xb8, !PT ;  /* 0xff00000003037812 */ /* 0x002fe400078eb804 */
[----:B--2---:R-:W-:-:S03]  /*02d0*/  @!P2 LOP3.LUT R4, R8, 0xff, R5, 0xb8, !PT ;  /* 0x000000ff0804a812 */ /* 0x004fc600078eb805 */
[----:B------:R1:W-:Y:S04]  /*02e0*/  STS [UR40+0x34], R3 ;  /* 0x00003403ff007988 */ /* 0x0003e80008000828 */
[----:B------:R1:W-:Y:S02]  /*02f0*/  @!P2 STS [UR40+0x38], R4 ;  /* 0x00003804ff00a988 */ /* 0x0003e40008000828 */
.L_x_3:
[----:B------:R-:W-:Y:S05]  /*0300*/  BSYNC B0 ;  /* 0x0000000000007941 */ /* 0x000fea0003800000 */
.L_x_2:
[----:B------:R-:W-:Y:S04]  /*0310*/  BSSY B0, `(.L_x_4) ;  /* 0x000000e000007945 */ /* 0x000fe80003800000 */
[----:B------:R-:W-:Y:S05]  /*0320*/  @P2 BRA `(.L_x_5) ;  /* 0x0000000000302947 */ /* 0x000fea0003800000 */
[----:B-1----:R-:W1:Y:S01]  /*0330*/  LDS R4, [UR40+0x34] ;  /* 0x00003428ff047984 */ /* 0x002e620008000800 */
[----:B--2---:R-:W2:Y:S03]  /*0340*/  LDC.64 R10, c[0x0][0x238] ;  /* 0x00008e00ff0a7b82 */ /* 0x004ea60000000a00 */
[----:B------:R-:W3:Y:S01]  /*0350*/  LDS R3, [UR40+0x1c] ;  /* 0x00001c28ff037984 */ /* 0x000ee20008000800 */
[C---:B--2---:R-:W-:Y:S01]  /*0360*/  SHF.L.U64.HI R8, R10.reuse, 0x1, R11 ;  /* 0x000000010a087819 */ /* 0x044fe2000001020b */
[----:B------:R-:W-:-:S03]  /*0370*/  IMAD.SHL.U32 R5, R10, 0x2, RZ ;  /* 0x000000020a057824 */ /* 0x000fc600078e00ff */
[--C-:B------:R-:W-:Y:S02]  /*0380*/  SHF.R.U32.HI R10, RZ, 0x4, R8.reuse ;  /* 0x00000004ff0a7819 */ /* 0x100fe40000011608 */
[----:B------:R-:W-:-:S05]  /*0390*/  SHF.R.U64 R5, R5, 0x4, R8 ;  /* 0x0000000405057819 */ /* 0x000fca0000001208 */
[----:B------:R4:W-:Y:S01]  /*03a0*/  STS [UR40+0xc], R5 ;  /* 0x00000c05ff007988 */ /* 0x0009e20008000828 */
[----:B-1----:R-:W-:Y:S02]  /*03b0*/  LOP3.LUT R4, R4, 0x7, RZ, 0xb8, !PT ;  /* 0x0000000704047812 */ /* 0x002fe400078eb8ff */
[----:B---3--:R-:W-:-:S03]  /*03c0*/  LOP3.LUT R3, R3, 0xf, R10, 0xb8, !PT ;  /* 0x0000000f03037812 */ /* 0x008fc600078eb80a */
[----:B------:R4:W-:Y:S04]  /*03d0*/  STS [UR40+0x34], R4 ;  /* 0x00003404ff007988 */ /* 0x0009e80008000828 */
[----:B------:R4:W-:Y:S02]  /*03e0*/  STS [UR40+0x1c], R3 ;  /* 0x00001c03ff007988 */ /* 0x0009e40008000828 */
.L_x_5:
[----:B------:R-:W-:Y:S05]  /*03f0*/  BSYNC B0 ;  /* 0x0000000000007941 */ /* 0x000fea0003800000 */
.L_x_4:
[----:B------:R-:W-:Y:S04]  /*0400*/  BSSY B1, `(.L_x_6) ;  /* 0x000001a000017945 */ /* 0x000fe80003800000 */
[----:B------:R-:W-:Y:S04]  /*0410*/  BSSY B0, `(.L_x_7) ;  /* 0x0000015000007945 */ /* 0x000fe80003800000 */
[----:B------:R-:W-:Y:S05]  /*0420*/  @P2 BRA `(.L_x_8) ;  /* 0x0000000000202947 */ /* 0x000fea0003800000 */
[----:B-12-4-:R-:W1:Y:S02]  /*0430*/  LDS R3, [UR40+0x34] ;  /* 0x00003428ff037984 */ /* 0x016e640008000800 */
[----:B-1----:R-:W-:-:S05]  /*0440*/  LOP3.LUT R3, R3, 0x38, RZ, 0xb8, !PT ;  /* 0x0000003803037812 */ /* 0x002fca00078eb8ff */
[----:B------:R1:W-:Y:S01]  /*0450*/  STS [UR40+0x34], R3 ;  /* 0x00003403ff007988 */ /* 0x0003e20008000828 */
[----:B------:R-:W-:Y:S05]  /*0460*/  @P2 BRA `(.L_x_9) ;  /* 0x0000000000202947 */ /* 0x000fea0003800000 */
[----:B-1----:R-:W1:Y:S01]  /*0470*/  LDS R3, [UR40+0x8] ;  /* 0x00000828ff037984 */ /* 0x002e620008000800 */
[----:B------:R-:W-:-:S05]  /*0480*/  IMAD.MOV.U32 R4, RZ, RZ, 0x780 ;  /* 0x00000780ff047424 */ /* 0x000fca00078e00ff */
[----:B-1----:R-:W-:-:S05]  /*0490*/  LOP3.LUT R3, R3, 0x300, R4, 0xd8, !PT ;  /* 0x0000030003037812 */ /* 0x002fca00078ed804 */
[----:B------:R3:W-:Y:S02]  /*04a0*/  STS [UR40+0x8], R3 ;  /* 0x00000803ff007988 */ /* 0x0007e40008000828 */
.L_x_8:
[----:B------:R-:W-:Y:S05]  /*04b0*/  @P2 BRA `(.L_x_10) ;  /* 0x0000000000282947 */ /* 0x000fea0003800000 */
[----:B-1234-:R-:W1:Y:S02]  /*04c0*/  LDS R3, [UR40+0x8] ;  /* 0x00000828ff037984 */ /* 0x01ee640008000800 */
[----:B-1----:R-:W-:-:S05]  /*04d0*/  LOP3.LUT R3, R3, 0x1800, RZ, 0xb8, !PT ;  /* 0x0000180003037812 */ /* 0x002fca00078eb8ff */
[----:B------:R2:W-:Y:S02]  /*04e0*/  STS [UR40+0x8], R3 ;  /* 0x00000803ff007988 */ /* 0x0005e40008000828 */
.L_x_9:
[----:B------:R-:W-:Y:S05]  /*04f0*/  @P2 BREAK B0 ;  /* 0x0000000000002942 */ /* 0x000fea0003800000 */
[----:B------:R-:W-:Y:S05]  /*0500*/  @P2 BRA `(.L_x_11) ;  /* 0x0000000000242947 */ /* 0x000fea0003800000 */
[----:B------:R-:W3:Y:S01]  /*0510*/  LDS R4, [UR40+0x8] ;  /* 0x00000828ff047984 */ /* 0x000ee20008000800 */
[----:B-12---:R-:W-:-:S05]  /*0520*/  IMAD.MOV.U32 R3, RZ, RZ, 0x6000 ;  /* 0x00006000ff037424 */ /* 0x006fca00078e00ff */
[----:B---3--:R-:W-:-:S04]  /*0530*/  LOP3.LUT R3, R4, 0x6000, R3, 0xd8, !PT ;  /* 0x0000600004037812 */ /* 0x008fc800078ed803 */
[----:B------:R-:W-:-:S05]  /*0540*/  LOP3.LUT R3, R3, 0x400000, RZ, 0xb8, !PT ;  /* 0x0040000003037812 */ /* 0x000fca00078eb8ff */
[----:B------:R5:W-:Y:S02]  /*0550*/  STS [UR40+0x8], R3 ;  /* 0x00000803ff007988 */ /* 0x000be40008000828 */
.L_x_10:
[----:B------:R-:W-:Y:S05]  /*0560*/  BSYNC B0 ;  /* 0x0000000000007941 */ /* 0x000fea0003800000 */
.L_x_7:
[----:B-12345:R-:W1:Y:S02]  /*0570*/  @!P2 LDS R3, [UR40+0x8] ;  /* 0x00000828ff03a984 */ /* 0x03ee640008000800 */
[----:B-1----:R-:W-:-:S05]  /*0580*/  @!P2 LOP3.LUT R3, R3, 0x8000, RZ, 0xb8, !PT ;  /* 0x000080000303a812 */ /* 0x002fca00078eb8ff */
[----:B------:R3:W-:Y:S02]  /*0590*/  @!P2 STS [UR40+0x8], R3 ;  /* 0x00000803ff00a988 */ /* 0x0007e40008000828 */
.L_x_11:
[----:B------:R-:W-:Y:S05]  /*05a0*/  BSYNC B1 ;  /* 0x0000000000017941 */ /* 0x000fea0003800000 */
.L_x_6:
[----:B------:R-:W-:Y:S05]  /*05b0*/  WARPSYNC.ALL ;  /* 0x0000000000007948 */ /* 0x000fea0003800000 */
[----:B------:R-:W-:Y:S05]  /*05c0*/  @P0 BRA `(.L_x_12) ;  /* 0x0000000000280947 */ /* 0x000fea0003800000 */
[----:B-123--:R-:W1:Y:S01]  /*05d0*/  S2R R3, SR_LANEID ;  /* 0x0000000000037919 */ /* 0x00ee620000000000 */
[----:B------:R-:W-:Y:S05]  /*05e0*/  WARPSYNC.ALL ;  /* 0x0000000000007948 */ /* 0x000fea0003800000 */
[----:B-1----:R-:W-:-:S05]  /*05f0*/  IMAD.SHL.U32 R3, R3, 0x4, RZ ;  /* 0x0000000403037824 */ /* 0x002fca00078e00ff */
[----:B------:R-:W1:Y:S01]  /*0600*/  LDS R7, [R3+UR40] ;  /* 0x0000002803077984 */ /* 0x000e620008000800 */
[----:B------:R-:W-:-:S05]  /*0610*/  IADD3 R4, P1, R3, UR4, RZ ;  /* 0x0000000403047c10 */ /* 0x000fca000ff3e0ff */
[----:B------:R-:W-:-:S05]  /*0620*/  IMAD.X R5, RZ, RZ, UR5, P1 ;  /* 0x00000005ff057e24 */ /* 0x000fca00088e06ff */
[----:B-1----:R4:W5:Y:S01]  /*0630*/  ATOMG.E.EXCH.STRONG.GPU PT, RZ, [R4], R7 ;  /* 0x0000000704ff73a8 */ /* 0x00296200041ee100 */
[----:B------:R-:W-:-:S04]  /*0640*/  DEPBAR {5,4,3,2,1,0} ;  /* 0x0000003f0000791a */ /* 0x000fc80000000000 */
[----:B------:R4:W-:Y:S01]  /*0650*/  UTMACCTL.IV [UR4] ;  /* 0x00000000040079b9 */ /* 0x0009e20008000000 */
[----:B------:R-:W-:Y:S01]  /*0660*/  NOP ;  /* 0x0000000000007918 */ /* 0x000fe20000000000 */
.L_x_12:
[----:B------:R-:W-:Y:S05]  /*0670*/  @P0 BRA `(.L_x_13) ;  /* 0x00000000000c0947 */ /* 0x000fea0003800000 */
[----:B------:R0:W-:Y:S01]  /*0680*/  UTMACMDFLUSH ;  /* 0x00000000000079b7 */ /* 0x0001e20000000000 */
[----:B------:R-:W-:Y:S05]  /*0690*/  @P0 BRA `(.L_x_13) ;  /* 0x0000000000040947 */ /* 0x000fea0003800000 */
[----:B------:R-:W-:-:S04]  /*06a0*/  DEPBAR.LE SB0, 0x0 ;  /* 0x000080000000791a */ /* 0x000fc80000000000 */
.L_x_13:
[----:B------:R-:W-:Y:S05]  /*06b0*/  WARPSYNC.ALL ;  /* 0x0000000000007948 */ /* 0x000fea0003800000 */
[----:B-----5:R-:W-:Y:S06]  /*06c0*/  BAR.SYNC.DEFER_BLOCKING 0x0 ;  /* 0x0000000000007b1d */ /* 0x020fec0000010000 */
[----:B------:R-:W-:Y:S02]  /*06d0*/  BSSY B1, `(.L_x_14) ;  /* 0x000000b000017945 */ /* 0x000fe40003800000 */
[----:B------:R-:W-:Y:S06]  /*06e0*/  BAR.SYNC.DEFER_BLOCKING 0x0 ;  /* 0x0000000000007b1d */ /* 0x000fec0000010000 */
[----:B------:R5:W-:Y:S01]  /*06f0*/  @!P0 STS [R12], RZ ;  /* 0x000000ff0c008388 */ /* 0x000be20000000800 */
[----:B------:R-:W-:Y:S01]  /*0700*/  NOP ;  /* 0x0000000000007918 */ /* 0x000fe20000000000 */
[----:B------:R-:W-:Y:S05]  /*0710*/  @P2 BRA `(.L_x_15) ;  /* 0x0000000000182947 */ /* 0x000fea0003800000 */
[----:B-123--:R-:W1:Y:S01]  /*0720*/  LDS R3, [UR40+0x8] ;  /* 0x00000828ff037984 */ /* 0x00ee620008000800 */
[----:B------:R-:W2:Y:S01]  /*0730*/  LDC.64 R10, c[0x0][0x218] ;  /* 0x00008600ff0a7b82 */ /* 0x000ea20000000a00 */
[----:B----4-:R-:W-:Y:S02]  /*0740*/  IMAD.MOV.U32 R4, RZ, RZ, 0x70 ;  /* 0x00000070ff047424 */ /* 0x010fe400078e00ff */
[----:B--2---:R2:W-:Y:S03]  /*0750*/  STS.64 [UR40], R10 ;  /* 0x0000000aff007988 */ /* 0x0045e60008000a28 */
[----:B-1----:R-:W-:-:S05]  /*0760*/  LOP3.LUT R3, R3, 0x10, R4, 0xd8, !PT ;  /* 0x0000001003037812 */ /* 0x002fca00078ed804 */
[----:B------:R2:W-:Y:S02]  /*0770*/  STS [UR40+0x8], R3 ;  /* 0x00000803ff007988 */ /* 0x0005e40008000828 */
.L_x_15:
[----:B----4-:R-:W-:Y:S05]  /*0780*/  BSYNC B1 ;  /* 0x0000000000017941 */ /* 0x010fea0003800000 */
.L_x_14:
[----:B------:R-:W-:Y:S04]  /*0790*/  BSSY B2, `(.L_x_16) ;  /* 0x000000f000027945 */ /* 0x000fe80003800000 */
[----:B------:R-:W-:Y:S04]  /*07a0*/  BSSY B1, `(.L_x_17) ;  /* 0x000000c000017945 */ /* 0x000fe80003800000 */
[----:B------:R-:W-:Y:S05]  /*07b0*/  @P2 BRA `(.L_x_18) ;  /* 0x0000000000282947 */ /* 0x000fea0003800000 */
[----:B-123--:R-:W1:Y:S01]  /*07c0*/  LDS R3, [UR40+0x34] ;  /* 0x00003428ff037984 */ /* 0x00ee620008000800 */
[----:B------:R-:W-:Y:S01]  /*07d0*/  IMAD.MOV.U32 R4, RZ, RZ, 0x3f000000 ;  /* 0x3f000000ff047424 */ /* 0x000fe200078e00ff */
[----:B------:R-:W-:Y:S05]  /*07e0*/  @P2 BREAK B1 ;  /* 0x0000000000012942 */ /* 0x000fea0003800000 */
[----:B-1----:R-:W-:-:S05]  /*07f0*/  LOP3.LUT R3, R3, 0xff000000, R4, 0xb8, !PT ;  /* 0xff00000003037812 */ /* 0x002fca00078eb804 */
[----:B------:R1:W-:Y:S01]  /*0800*/  STS [UR40+0x34], R3 ;  /* 0x00003403ff007988 */ /* 0x0003e20008000828 */
[----:B------:R-:W-:Y:S05]  /*0810*/  @P2 BRA `(.L_x_19) ;  /* 0x0000000000182947 */ /* 0x000fea0003800000 */
[----:B------:R-:W2:Y:S01]  /*0820*/  LDS R4, [UR40+0x38] ;  /* 0x00003828ff047984 */ /* 0x000ea20008000800 */
[----:B-1----:R-:W-:-:S05]  /*0830*/  IMAD.MOV.U32 R3, RZ, RZ, 0x3f ;  /* 0x0000003fff037424 */ /* 0x002fca00078e00ff */
[----:B--2---:R-:W-:-:S05]  /*0840*/  LOP3.LUT R3, R4, 0xff, R3, 0xb8, !PT ;  /* 0x000000ff04037812 */ /* 0x004fca00078eb803 */
[----:B------:R4:W-:Y:S02]  /*0850*/  STS [UR40+0x38], R3 ;  /* 0x00003803ff007988 */ /* 0x0009e40008000828 */
.L_x_18:
[----:B------:R-:W-:Y:S05]  /*0860*/  BSYNC B1 ;  /* 0x0000000000017941 */ /* 0x000fea0003800000 */
.L_x_17:
[----:B------:R1:W-:Y:S02]  /*0870*/  @!P2 STS [UR40+0x20], R9 ;  /* 0x00002009ff00a988 */ /* 0x0003e40008000828 */
.L_x_19:
[----:B------:R-:W-:Y:S05]  /*0880*/  BSYNC B2 ;  /* 0x0000000000027941 */ /* 0x000fea0003800000 */
.L_x_16:
[----:B------:R-:W-:Y:S05]  /*0890*/  WARPSYNC.ALL ;  /* 0x0000000000007948 */ /* 0x000fea0003800000 */
[----:B-1234-:R-:W1:Y:S01]  /*08a0*/  LDC R3, c[0x0][0x22c] ;  /* 0x00008b00ff037b82 */ /* 0x01ee620000000800 */
[----:B------:R-:W-:Y:S01]  /*08b0*/  BSSY B2, `(.L_x_20) ;  /* 0x0000010000027945 */ /* 0x000fe20003800000 */
[----:B-1----:R-:W-:-:S05]  /*08c0*/  VIADD R3, R3, 0xffffffff ;  /* 0xffffffff03037836 */ /* 0x002fca0000000000 */
[----:B------:R1:W-:Y:S01]  /*08d0*/  @!P2 STS [UR40+0x24], R3 ;  /* 0x00002403ff00a988 */ /* 0x0003e20008000828 */
[----:B------:R-:W-:Y:S05]  /*08e0*/  @P2 BRA `(.L_x_21) ;  /* 0x0000000000302947 */ /* 0x000fea0003800000 */
[----:B------:R-:W2:Y:S01]  /*08f0*/  LDS R5, [UR40+0x34] ;  /* 0x00003428ff057984 */ /* 0x000ea20008000800 */
[----:B------:R-:W3:Y:S03]  /*0900*/  LDC.64 R10, c[0x0][0x240] ;  /* 0x00009000ff0a7b82 */ /* 0x000ee60000000a00 */
[----:B------:R-:W4:Y:S01]  /*0910*/  LDS R4, [UR40+0x1c] ;  /* 0x00001c28ff047984 */ /* 0x000f220008000800 */
[C---:B---3--:R-:W-:Y:S01]  /*0920*/  SHF.L.U64.HI R8, R10.reuse, 0x1, R11 ;  /* 0x000000010a087819 */ /* 0x048fe2000001020b */
[----:B------:R-:W-:-:S03]  /*0930*/  IMAD.SHL.U32 R7, R10, 0x2, RZ ;  /* 0x000000020a077824 */ /* 0x000fc600078e00ff */
[--C-:B------:R-:W-:Y:S02]  /*0940*/  SHF.R.U32.HI R9, RZ, 0x4, R8.reuse ;  /* 0x00000004ff097819 */ /* 0x100fe40000011608 */
[----:B------:R-:W-:-:S05]  /*0950*/  SHF.R.U64 R7, R7, 0x4, R8 ;  /* 0x0000000407077819 */ /* 0x000fca0000001208 */
[----:B------:R3:W-:Y:S01]  /*0960*/  STS [UR40+0xc], R7 ;  /* 0x00000c07ff007988 */ /* 0x0007e20008000828 */
[----:B--2---:R-:W-:Y:S02]  /*0970*/  LOP3.LUT R5, R5, 0x7, RZ, 0xb8, !PT ;  /* 0x0000000705057812 */ /* 0x004fe400078eb8ff */
[----:B----4-:R-:W-:-:S03]  /*0980*/  LOP3.LUT R4, R4, 0xf, R9, 0xb8, !PT ;  /* 0x0000000f04047812 */ /* 0x010fc600078eb809 */
[----:B------:R3:W-:Y:S04]  /*0990*/  STS [UR40+0x34], R5 ;  /* 0x00003405ff007988 */ /* 0x0007e80008000828 */
[----:B------:R3:W-:Y:S02]  /*09a0*/  STS [UR40+0x1c], R4 ;  /* 0x00001c04ff007988 */ /* 0x0007e40008000828 */
.L_x_21:
[----:B------:R-:W-:Y:S05]  /*09b0*/  BSYNC B2 ;  /* 0x0000000000027941 */ /* 0x000fea0003800000 */
.L_x_20:
[----:B------:R-:W-:Y:S04]  /*09c0*/  BSSY B3, `(.L_x_22) ;  /* 0x000001a000037945 */ /* 0x000fe80003800000 */
[----:B------:R-:W-:Y:S04]  /*09d0*/  BSSY B2, `(.L_x_23) ;  /* 0x0000015000027945 */ /* 0x000fe80003800000 */
[----:B------:R-:W-:Y:S05]  /*09e0*/  @P2 BRA `(.L_x_24) ;  /* 0x0000000000202947 */ /* 0x000fea0003800000 */
[----:B---3--:R-:W2:Y:S02]  /*09f0*/  LDS R4, [UR40+0x34] ;  /* 0x00003428ff047984 */ /* 0x008ea40008000800 */
[----:B--2---:R-:W-:-:S05]  /*0a00*/  LOP3.LUT R4, R4, 0x38, RZ, 0xb8, !PT ;  /* 0x0000003804047812 */ /* 0x004fca00078eb8ff */
[----:B------:R2:W-:Y:S01]  /*0a10*/  STS [UR40+0x34], R4 ;  /* 0x00003404ff007988 */ /* 0x0005e20008000828 */
[----:B------:R-:W-:Y:S05]  /*0a20*/  @P2 BRA `(.L_x_25) ;  /* 0x0000000000202947 */ /* 0x000fea0003800000 */
[----:B--2---:R-:W2:Y:S01]  /*0a30*/  LDS R4, [UR40+0x8] ;  /* 0x00000828ff047984 */ /* 0x004ea20008000800 */
[----:B------:R-:W-:-:S05]  /*0a40*/  IMAD.MOV.U32 R5, RZ, RZ, 0x780 ;  /* 0x00000780ff057424 */ /* 0x000fca00078e00ff */
[----:B--2---:R-:W-:-:S05]  /*0a50*/  LOP3.LUT R4, R4, 0x300, R5, 0xd8, !PT ;  /* 0x0000030004047812 */ /* 0x004fca00078ed805 */
[----:B------:R2:W-:Y:S02]  /*0a60*/  STS [UR40+0x8], R4 ;  /* 0x00000804ff007988 */ /* 0x0005e40008000828 */
.L_x_24:
[----:B------:R-:W-:Y:S05]  /*0a70*/  @P2 BRA `(.L_x_26) ;  /* 0x0000000000282947 */ /* 0x000fea0003800000 */
[----:B--23--:R-:W2:Y:S02]  /*0a80*/  LDS R4, [UR40+0x8] ;  /* 0x00000828ff047984 */ /* 0x00cea40008000800 */
[----:B--2---:R-:W-:-:S05]  /*0a90*/  LOP3.LUT R4, R4, 0x1800, RZ, 0xb8, !PT ;  /* 0x0000180004047812 */ /* 0x004fca00078eb8ff */
[----:B------:R3:W-:Y:S02]  /*0aa0*/  STS [UR40+0x8], R4 ;  /* 0x00000804ff007988 */ /* 0x0007e40008000828 */
.L_x_25:
[----:B------:R-:W-:Y:S05]  /*0ab0*/  @P2 BREAK B2 ;  /* 0x0000000000022942 */ /* 0x000fea0003800000 */
[----:B------:R-:W-:Y:S05]  /*0ac0*/  @P2 BRA `(.L_x_27) ;  /* 0x0000000000242947 */ /* 0x000fea0003800000 */
[----:B--23--:R-:W2:Y:S01]  /*0ad0*/  LDS R4, [UR40+0x8] ;  /* 0x00000828ff047984 */ /* 0x00cea20008000800 */
[----:B------:R-:W-:-:S05]  /*0ae0*/  IMAD.MOV.U32 R5, RZ, RZ, 0x6000 ;  /* 0x00006000ff057424 */ /* 0x000fca00078e00ff */
[----:B--2---:R-:W-:-:S04]  /*0af0*/  LOP3.LUT R4, R4, 0x6000, R5, 0xd8, !PT ;  /* 0x0000600004047812 */ /* 0x004fc800078ed805 */
[----:B------:R-:W-:-:S05]  /*0b00*/  LOP3.LUT R4, R4, 0x400000, RZ, 0xb8, !PT ;  /* 0x0040000004047812 */ /* 0x000fca00078eb8ff */
[----:B------:R4:W-:Y:S02]  /*0b10*/  STS [UR40+0x8], R4 ;  /* 0x00000804ff007988 */ /* 0x0009e40008000828 */
.L_x_26:
[----:B------:R-:W-:Y:S05]  /*0b20*/  BSYNC B2 ;  /* 0x0000000000027941 */ /* 0x000fea0003800000 */
.L_x_23:
[----:B--234-:R-:W2:Y:S02]  /*0b30*/  @!P2 LDS R4, [UR40+0x8] ;  /* 0x00000828ff04a984 */ /* 0x01cea40008000800 */
[----:B--2---:R-:W-:-:S05]  /*0b40*/  @!P2 LOP3.LUT R4, R4, 0x8000, RZ, 0xb8, !PT ;  /* 0x000080000404a812 */ /* 0x004fca00078eb8ff */
[----:B------:R4:W-:Y:S02]  /*0b50*/  @!P2 STS [UR40+0x8], R4 ;  /* 0x00000804ff00a988 */ /* 0x0009e40008000828 */
.L_x_27:
[----:B------:R-:W-:Y:S05]  /*0b60*/  BSYNC B3 ;  /* 0x0000000000037941 */ /* 0x000fea0003800000 */
.L_x_22:
[----:B------:R-:W-:Y:S05]  /*0b70*/  WARPSYNC.ALL ;  /* 0x0000000000007948 */ /* 0x000fea0003800000 */
[----:B------:R-:W-:-:S04]  /*0b80*/  UIADD3 UR7, UR8, 0x80, URZ ;  /* 0x0000008008077890 */ /* 0x000fc8000fffe03f */
[----:B------:R-:W-:-:S04]  /*0b90*/  UIADD3 UR6, UP0, UR7, UR42, URZ ;  /* 0x0000002a07067290 */ /* 0x000fc8000ff1e03f */
[----:B------:R-:W-:Y:S01]  /*0ba0*/  ULEA.HI.X.SX32 UR7, UR7, UR43, 0x1, UP0 ;  /* 0x0000002b07077291 */ /* 0x000fe200080f0e3f */
[----:B------:R-:W-:Y:S11]  /*0bb0*/  @P0 BRA `(.L_x_28) ;  /* 0x0000000000280947 */ /* 0x000ff60003800000 */
[----:B--234-:R-:W2:Y:S01]  /*0bc0*/  S2R R4, SR_LANEID ;  /* 0x0000000000047919 */ /* 0x01cea20000000000 */
[----:B------:R-:W-:Y:S05]  /*0bd0*/  WARPSYNC.ALL ;  /* 0x0000000000007948 */ /* 0x000fea0003800000 */
[----:B--2---:R-:W-:-:S05]  /*0be0*/  IMAD.SHL.U32 R8, R4, 0x4, RZ ;  /* 0x0000000404087824 */ /* 0x004fca00078e00ff */
[----:B------:R-:W2:Y:S01]  /*0bf0*/  LDS R7, [R8+UR40] ;  /* 0x0000002808077984 */ /* 0x000ea20008000800 */
[----:B------:R-:W-:-:S05]  /*0c00*/  IADD3 R4, P1, R8, UR6, RZ ;  /* 0x0000000608047c10 */ /* 0x000fca000ff3e0ff */
[----:B------:R-:W-:-:S05]  /*0c10*/  IMAD.X R5, RZ, RZ, UR7, P1 ;  /* 0x00000007ff057e24 */ /* 0x000fca00088e06ff */
[----:B--2---:R2:W3:Y:S01]  /*0c20*/  ATOMG.E.EXCH.STRONG.GPU PT, RZ, [R4], R7 ;  /* 0x0000000704ff73a8 */ /* 0x0044e200041ee100 */
[----:B------:R-:W-:-:S04]  /*0c30*/  DEPBAR {5,4,3,2,1,0} ;  /* 0x0000003f0000791a */ /* 0x000fc80000000000 */
[----:B------:R2:W-:Y:S01]  /*0c40*/  UTMACCTL.IV [UR6] ;  /* 0x00000000060079b9 */ /* 0x0005e20008000000 */
[----:B------:R-:W-:Y:S01]  /*0c50*/  NOP ;  /* 0x0000000000007918 */ /* 0x000fe20000000000 */
.L_x_28:
[----:B------:R-:W-:Y:S05]  /*0c60*/  @P0 BRA `(.L_x_29) ;  /* 0x00000000000c0947 */ /* 0x000fea0003800000 */
[----:B------:R0:W-:Y:S01]  /*0c70*/  UTMACMDFLUSH ;  /* 0x00000000000079b7 */ /* 0x0001e20000000000 */
[----:B------:R-:W-:Y:S05]  /*0c80*/  @P0 BRA `(.L_x_29) ;  /* 0x0000000000040947 */ /* 0x000fea0003800000 */
[----:B------:R-:W-:-:S04]  /*0c90*/  DEPBAR.LE SB0, 0x0 ;  /* 0x000080000000791a */ /* 0x000fc80000000000 */
.L_x_29:
[----:B------:R-:W-:Y:S05]  /*0ca0*/  WARPSYNC.ALL ;  /* 0x0000000000007948 */ /* 0x000fea0003800000 */
[----:B---3--:R-:W-:Y:S06]  /*0cb0*/  BAR.SYNC.DEFER_BLOCKING 0x0 ;  /* 0x0000000000007b1d */ /* 0x008fec0000010000 */
[----:B------:R-:W-:Y:S02]  /*0cc0*/  BSSY B3, `(.L_x_30) ;  /* 0x000000b000037945 */ /* 0x000fe40003800000 */
[----:B------:R-:W-:Y:S06]  /*0cd0*/  BAR.SYNC.DEFER_BLOCKING 0x0 ;  /* 0x0000000000007b1d */ /* 0x000fec0000010000 */
[----:B------:R3:W-:Y:S01]  /*0ce0*/  @!P0 STS [R12], RZ ;  /* 0x000000ff0c008388 */ /* 0x0007e20000000800 */
[----:B------:R-:W-:Y:S01]  /*0cf0*/  NOP ;  /* 0x0000000000007918 */ /* 0x000fe20000000000 */
[----:B------:R-:W-:Y:S05]  /*0d00*/  @P2 BRA `(.L_x_31) ;  /* 0x0000000000182947 */ /* 0x000fea0003800000 */
[----:B--2-4-:R-:W2:Y:S01]  /*0d10*/  LDS R4, [UR40+0x8] ;  /* 0x00000828ff047984 */ /* 0x014ea20008000800 */
[----:B------:R-:W4:Y:S01]  /*0d20*/  LDC.64 R8, c[0x0][0x220] ;  /* 0x00008800ff087b82 */ /* 0x000f220000000a00 */
[----:B------:R-:W-:Y:S02]  /*0d30*/  IMAD.MOV.U32 R5, RZ, RZ, 0x70 ;  /* 0x00000070ff057424 */ /* 0x000fe400078e00ff */
[----:B----4-:R4:W-:Y:S03]  /*0d40*/  STS.64 [UR40], R8 ;  /* 0x00000008ff007988 */ /* 0x0109e60008000a28 */
[----:B--2---:R-:W-:-:S05]  /*0d50*/  LOP3.LUT R4, R4, 0x10, R5, 0xd8, !PT ;  /* 0x0000001004047812 */ /* 0x004fca00078ed805 */
[----:B------:R4:W-:Y:S02]  /*0d60*/  STS [UR40+0x8], R4 ;  /* 0x00000804ff007988 */ /* 0x0009e40008000828 */
.L_x_31:
[----:B--2---:R-:W-:Y:S05]  /*0d70*/  BSYNC B3 ;  /* 0x0000000000037941 */ /* 0x004fea0003800000 */
.L_x_30:
[----:B------:R-:W-:Y:S04]  /*0d80*/  BSSY B4, `(.L_x_32) ;  /* 0x0000011000047945 */ /* 0x000fe80003800000 */
[----:B------:R-:W-:Y:S04]  /*0d90*/  BSSY B3, `(.L_x_33) ;  /* 0x000000e000037945 */ /* 0x000fe80003800000 */
[----:B------:R-:W-:Y:S05]  /*0da0*/  @P2 BRA `(.L_x_34) ;  /* 0x0000000000242947 */ /* 0x000fea0003800000 */
[----:B----4-:R-:W2:Y:S01]  /*0db0*/  LDS R4, [UR40+0x34] ;  /* 0x00003428ff047984 */ /* 0x010ea20008000800 */
[----:B------:R-:W-:-:S05]  /*0dc0*/  IMAD.MOV.U32 R5, RZ, RZ, 0x3f000000 ;  /* 0x3f000000ff057424 */ /* 0x000fca00078e00ff */
[----:B--2---:R-:W-:-:S05]  /*0dd0*/  LOP3.LUT R4, R4, 0xff000000, R5, 0xb8, !PT ;  /* 0xff00000004047812 */ /* 0x004fca00078eb805 */
[----:B------:R2:W-:Y:S01]  /*0de0*/  STS [UR40+0x34], R4 ;  /* 0x00003404ff007988 */ /* 0x0005e20008000828 */
[----:B------:R-:W-:Y:S05]  /*0df0*/  @P2 BRA `(.L_x_35) ;  /* 0x00000000001c2947 */ /* 0x000fea0003800000 */
[----:B--2---:R-:W2:Y:S01]  /*0e00*/  LDS R4, [UR40+0x38] ;  /* 0x00003828ff047984 */ /* 0x004ea20008000800 */
[----:B------:R-:W-:-:S05]  /*0e10*/  IMAD.MOV.U32 R5, RZ, RZ, 0xff ;  /* 0x000000ffff057424 */ /* 0x000fca00078e00ff */
[----:B--2---:R-:W-:-:S05]  /*0e20*/  LOP3.LUT R4, R4, 0xff, R5, 0xb8, !PT ;  /* 0x000000ff04047812 */ /* 0x004fca00078eb805 */
[----:B------:R2:W-:Y:S02]  /*0e30*/  STS [UR40+0x38], R4 ;  /* 0x00003804ff007988 */ /* 0x0005e40008000828 */
.L_x_34:
[----:B------:R-:W-:Y:S05]  /*0e40*/  @P2 BREAK B3 ;  /* 0x0000000000032942 */ /* 0x000fea0003800000 */
[----:B------:R-:W-:Y:S05]  /*0e50*/  @P2 BRA `(.L_x_36) ;  /* 0x00000000000c2947 */ /* 0x000fea0003800000 */
[----:B------:R1:W-:Y:S02]  /*0e60*/  STS [UR40+0x20], R3 ;  /* 0x00002003ff007988 */ /* 0x0003e40008000828 */
.L_x_35:
[----:B------:R-:W-:Y:S05]  /*0e70*/  BSYNC B3 ;  /* 0x0000000000037941 */ /* 0x000fea0003800000 */
.L_x_33:
[----:B------:R1:W-:Y:S02]  /*0e80*/  @!P2 STS [UR40+0x24], R6 ;  /* 0x00002406ff00a988 */ /* 0x0003e40008000828 */
.L_x_36:
[----:B------:R-:W-:Y:S05]  /*0e90*/  BSYNC B4 ;  /* 0x0000000000047941 */ /* 0x000fea0003800000 */
.L_x_32:
[----:B------:R-:W-:Y:S05]  /*0ea0*/  WARPSYNC.ALL ;  /* 0x0000000000007948 */ /* 0x000fea0003800000 */
[----:B------:R-:W-:Y:S04]  /*0eb0*/  BSSY B4, `(.L_x_37) ;  /* 0x000000e000047945 */ /* 0x000fe80003800000 */
[----:B------:R-:W-:Y:S05]  /*0ec0*/  @P2 BRA `(.L_x_38) ;  /* 0x0000000000302947 */ /* 0x000fea0003800000 */
[----:B--2-4-:R-:W2:Y:S01]  /*0ed0*/  LDS R4, [UR40+0x34] ;  /* 0x00003428ff047984 */ /* 0x014ea20008000800 */
[----:B------:R-:W4:Y:S03]  /*0ee0*/  LDC.64 R8, c[0x0][0x248] ;  /* 0x00009200ff087b82 */ /* 0x000f260000000a00 */
[----:B-1----:R-:W1:Y:S01]  /*0ef0*/  LDS R3, [UR40+0x1c] ;  /* 0x00001c28ff037984 */ /* 0x002e620008000800 */
[C---:B----4-:R-:W-:Y:S01]  /*0f00*/  SHF.L.U64.HI R6, R8.reuse, 0x1, R9 ;  /* 0x0000000108067819 */ /* 0x050fe20000010209 */
[----:B------:R-:W-:-:S03]  /*0f10*/  IMAD.SHL.U32 R5, R8, 0x2, RZ ;  /* 0x0000000208057824 */ /* 0x000fc600078e00ff */
[--C-:B------:R-:W-:Y:S02]  /*0f20*/  SHF.R.U32.HI R8, RZ, 0x4, R6.reuse ;  /* 0x00000004ff087819 */ /* 0x100fe40000011606 */
[----:B------:R-:W-:-:S05]  /*0f30*/  SHF.R.U64 R5, R5, 0x4, R6 ;  /* 0x0000000405057819 */ /* 0x000fca0000001206 */
[----:B------:R4:W-:Y:S01]  /*0f40*/  STS [UR40+0xc], R5 ;  /* 0x00000c05ff007988 */ /* 0x0009e20008000828 */
[----:B--2---:R-:W-:Y:S02]  /*0f50*/  LOP3.LUT R4, R4, 0x7, RZ, 0xb8, !PT ;  /* 0x0000000704047812 */ /* 0x004fe400078eb8ff */
[----:B-1----:R-:W-:-:S03]  /*0f60*/  LOP3.LUT R3, R3, 0xf, R8, 0xb8, !PT ;  /* 0x0000000f03037812 */ /* 0x002fc600078eb808 */
[----:B------:R4:W-:Y:S04]  /*0f70*/  STS [UR40+0x34], R4 ;  /* 0x00003404ff007988 */ /* 0x0009e80008000828 */
[----:B------:R4:W-:Y:S02]  /*0f80*/  STS [UR40+0x1c], R3 ;  /* 0x00001c03ff007988 */ /* 0x0009e40008000828 */
.L_x_38:
[----:B------:R-:W-:Y:S05]  /*0f90*/  BSYNC B4 ;  /* 0x0000000000047941 */ /* 0x000fea0003800000 */
.L_x_37:
[----:B------:R-:W-:Y:S04]  /*0fa0*/  BSSY B4, `(.L_x_39) ;  /* 0x000001a000047945 */ /* 0x000fe80003800000 */
[----:B------:R-:W-:Y:S04]  /*0fb0*/  BSSY B5, `(.L_x_40) ;  /* 0x0000015000057945 */ /* 0x000fe80003800000 */
[----:B------:R-:W-:Y:S05]  /*0fc0*/  @P2 BRA `(.L_x_41) ;  /* 0x0000000000202947 */ /* 0x000fea0003800000 */
[----:B-1--4-:R-:W1:Y:S02]  /*0fd0*/  LDS R3, [UR40+0x34] ;  /* 0x00003428ff037984 */ /* 0x012e640008000800 */
[----:B-1----:R-:W-:-:S05]  /*0fe0*/  LOP3.LUT R3, R3, 0x38, RZ, 0xb8, !PT ;  /* 0x0000003803037812 */ /* 0x002fca00078eb8ff */
[----:B------:R1:W-:Y:S01]  /*0ff0*/  STS [UR40+0x34], R3 ;  /* 0x00003403ff007988 */ /* 0x0003e20008000828 */
[----:B------:R-:W-:Y:S05]  /*1000*/  @P2 BRA `(.L_x_42) ;  /* 0x0000000000202947 */ /* 0x000fea0003800000 */
[----:B-1----:R-:W1:Y:S01]  /*1010*/  LDS R3, [UR40+0x8] ;  /* 0x00000828ff037984 */ /* 0x002e620008000800 */
[----:B--2---:R-:W-:-:S05]  /*1020*/  IMAD.MOV.U32 R4, RZ, RZ, 0x780 ;  /* 0x00000780ff047424 */ /* 0x004fca00078e00ff */
[----:B-1----:R-:W-:-:S05]  /*1030*/  LOP3.LUT R3, R3, 0x300, R4, 0xd8, !PT ;  /* 0x0000030003037812 */ /* 0x002fca00078ed804 */
[----:B------:R1:W-:Y:S02]  /*1040*/  STS [UR40+0x8], R3 ;  /* 0x00000803ff007988 */ /* 0x0003e40008000828 */
.L_x_41:
[----:B------:R-:W-:Y:S05]  /*1050*/  @P2 BRA `(.L_x_43) ;  /* 0x0000000000282947 */ /* 0x000fea0003800000 */
[----:B-1--4-:R-:W1:Y:S02]  /*1060*/  LDS R3, [UR40+0x8] ;  /* 0x00000828ff037984 */ /* 0x012e640008000800 */
[----:B-1----:R-:W-:-:S05]  /*1070*/  LOP3.LUT R3, R3, 0x1800, RZ, 0xb8, !PT ;  /* 0x0000180003037812 */ /* 0x002fca00078eb8ff */
[----:B------:R4:W-:Y:S02]  /*1080*/  STS [UR40+0x8], R3 ;  /* 0x00000803ff007988 */ /* 0x0009e40008000828 */
.L_x_42:
[----:B------:R-:W-:Y:S05]  /*1090*/  @P2 BREAK B5 ;  /* 0x0000000000052942 */ /* 0x000fea0003800000 */
[----:B------:R-:W-:Y:S05]  /*10a0*/  @P2 BRA `(.L_x_44) ;  /* 0x0000000000242947 */ /* 0x000fea0003800000 */
[----:B-1--4-:R-:W1:Y:S01]  /*10b0*/  LDS R3, [UR40+0x8] ;  /* 0x00000828ff037984 */ /* 0x012e620008000800 */
[----:B--2---:R-:W-:-:S05]  /*10c0*/  IMAD.MOV.U32 R4, RZ, RZ, 0x6000 ;  /* 0x00006000ff047424 */ /* 0x004fca00078e00ff */
[----:B-1----:R-:W-:-:S04]  /*10d0*/  LOP3.LUT R3, R3, 0x6000, R4, 0xd8, !PT ;  /* 0x0000600003037812 */ /* 0x002fc800078ed804 */
[----:B------:R-:W-:-:S05]  /*10e0*/  LOP3.LUT R3, R3, 0x400000, RZ, 0xb8, !PT ;  /* 0x0040000003037812 */ /* 0x000fca00078eb8ff */
[----:B------:R1:W-:Y:S02]  /*10f0*/  STS [UR40+0x8], R3 ;  /* 0x00000803ff007988 */ /* 0x0003e40008000828 */
.L_x_43:
[----:B------:R-:W-:Y:S05]  /*1100*/  BSYNC B5 ;  /* 0x0000000000057941 */ /* 0x000fea0003800000 */
.L_x_40:
[----:B-1--4-:R-:W1:Y:S02]  /*1110*/  @!P2 LDS R3, [UR40+0x8] ;  /* 0x00000828ff03a984 */ /* 0x012e640008000800 */
[----:B-1----:R-:W-:-:S05]  /*1120*/  @!P2 LOP3.LUT R3, R3, 0x8000, RZ, 0xb8, !PT ;  /* 0x000080000303a812 */ /* 0x002fca00078eb8ff */
[----:B------:R1:W-:Y:S02]  /*1130*/  @!P2 STS [UR40+0x8], R3 ;  /* 0x00000803ff00a988 */ /* 0x0003e40008000828 */
.L_x_44:
[----:B------:R-:W-:Y:S05]  /*1140*/  BSYNC B4 ;  /* 0x0000000000047941 */ /* 0x000fea0003800000 */
.L_x_39:
[----:B------:R-:W-:Y:S05]  /*1150*/  WARPSYNC.ALL ;  /* 0x0000000000007948 */ /* 0x000fea0003800000 */
[----:B------:R-:W-:Y:S01]  /*1160*/  UIADD3 UR8, UR8, 0x100, URZ ;  /* 0x0000010008087890 */ /* 0x000fe2000fffe03f */
[----:B------:R-:W-:Y:S02]  /*1170*/  ISETP.GE.AND P1, PT, R13, 0x1, PT ;  /* 0x000000010d00780c */ /* 0x000fe40003f26270 */
[----:B------:R-:W-:Y:S02]  /*1180*/  CS2R R120, SRZ ;  /* 0x0000000000787805 */ /* 0x000fe4000001ff00 */
[----:B------:R-:W-:Y:S01]  /*1190*/  CS2R R122, SRZ ;  /* 0x00000000007a7805 */ /* 0x000fe2000001ff00 */
[----:B------:R-:W-:Y:S01]  /*11a0*/  UIADD3 UR56, UP0, UR8, UR42, URZ ;  /* 0x0000002a08387290 */ /* 0x000fe2000ff1e03f */
[----:B------:R-:W-:-:S02]  /*11b0*/  CS2R R124, SRZ ;  /* 0x00000000007c7805 */ /* 0x000fc4000001ff00 */
[----:B------:R-:W-:Y:S02]  /*11c0*/  CS2R R126, SRZ ;  /* 0x00000000007e7805 */ /* 0x000fe4000001ff00 */
[----:B------:R-:W-:Y:S01]  /*11d0*/  CS2R R128, SRZ ;  /* 0x0000000000807805 */ /* 0x000fe2000001ff00 */
[----:B------:R-:W-:Y:S01]  /*11e0*/  ULEA.HI.X.SX32 UR43, UR8, UR43, 0x1, UP0 ;  /* 0x0000002b082b7291 */ /* 0x000fe200080f0e3f */
[----:B------:R-:W-:Y:S02]  /*11f0*/  CS2R R130, SRZ ;  /* 0x0000000000827805 */ /* 0x000fe4000001ff00 */
[----:B------:R-:W-:Y:S02]  /*1200*/  CS2R R132, SRZ ;  /* 0x0000000000847805 */ /* 0x000fe4000001ff00 */
[----:B------:R-:W-:Y:S02]  /*1210*/  CS2R R134, SRZ ;  /* 0x0000000000867805 */ /* 0x000fe4000001ff00 */
[----:B------:R-:W-:-:S02]  /*1220*/  CS2R R136, SRZ ;  /* 0x0000000000887805 */ /* 0x000fc4000001ff00 */
[----:B------:R-:W-:Y:S02]  /*1230*/  CS2R R138, SRZ ;  /* 0x00000000008a7805 */ /* 0x000fe4000001ff00 */
[----:B------:R-:W-:Y:S02]  /*1240*/  CS2R R140, SRZ ;  /* 0x00000000008c7805 */ /* 0x000fe4000001ff00 */
        /* <DEDUP_REMOVED lines=39> */
[----:B------:R-:W-:Y:S01]  /*14c0*/  CS2R R28, SRZ ;  /* 0x00000000001c7805 */ /* 0x000fe2000001ff00 */
[----:B------:R-:W-:Y:S01]  /*14d0*/  IMAD.MOV.U32 R30, RZ, RZ, RZ ;  /* 0x000000ffff1e7224 */ /* 0x000fe200078e00ff */
[----:B------:R-:W-:Y:S06]  /*14e0*/  @P0 BRA `(.L_x_45) ;  /* 0x00000000002c0947 */ /* 0x000fec0003800000 */
[----:B-1--4-:R-:W1:Y:S01]  /*14f0*/  S2R R3, SR_LANEID ;  /* 0x0000000000037919 */ /* 0x012e620000000000 */
[----:B------:R-:W-:Y:S05]  /*1500*/  WARPSYNC.ALL ;  /* 0x0000000000007948 */ /* 0x000fea0003800000 */
[----:B-1----:R-:W-:-:S05]  /*1510*/  IMAD.SHL.U32 R6, R3, 0x4, RZ ;  /* 0x0000000403067824 */ /* 0x002fca00078e00ff */
[----:B------:R-:W1:Y:S01]  /*1520*/  LDS R3, [R6+UR40] ;  /* 0x0000002806037984 */ /* 0x000e620008000800 */
[----:B--2---:R-:W-:Y:S01]  /*1530*/  IADD3 R4, P3, R6, UR56, RZ ;  /* 0x0000003806047c10 */ /* 0x004fe2000ff7e0ff */
[----:B------:R-:W-:-:S04]  /*1540*/  UMOV UR42, UR56 ;  /* 0x00000038002a7c82 */ /* 0x000fc80008000000 */
[----:B------:R-:W-:-:S05]  /*1550*/  IMAD.X R5, RZ, RZ, UR43, P3 ;  /* 0x0000002bff057e24 */ /* 0x000fca00098e06ff */
[----:B-1----:R1:W2:Y:S01]  /*1560*/  ATOMG.E.EXCH.STRONG.GPU PT, RZ, [R4], R3 ;  /* 0x0000000304ff73a8 */ /* 0x0022a200041ee100 */
[----:B------:R-:W-:-:S04]  /*1570*/  DEPBAR {5,4,3,2,1,0} ;  /* 0x0000003f0000791a */ /* 0x000fc80000000000 */
[----:B------:R1:W-:Y:S01]  /*1580*/  UTMACCTL.IV [UR42] ;  /* 0x000000002a0079b9 */ /* 0x0003e20008000000 */
[----:B------:R-:W-:Y:S01]  /*1590*/  NOP ;  /* 0x0000000000007918 */ /* 0x000fe20000000000 */
.L_x_45:
[----:B------:R-:W-:Y:S05]  /*15a0*/  @P0 BRA `(.L_x_46) ;  /* 0x00000000000c0947 */ /* 0x000fea0003800000 */
[----:B------:R0:W-:Y:S01]  /*15b0*/  UTMACMDFLUSH ;  /* 0x00000000000079b7 */ /* 0x0001e20000000000 */
[----:B------:R-:W-:Y:S05]  /*15c0*/  @P0 BRA `(.L_x_46) ;  /* 0x0000000000040947 */ /* 0x000fea0003800000 */
[----:B------:R-:W-:-:S04]  /*15d0*/  DEPBAR.LE SB0, 0x0 ;  /* 0x000080000000791a */ /* 0x000fc80000000000 */
.L_x_46:
[----:B------:R-:W-:Y:S05]  /*15e0*/  WARPSYNC.ALL ;  /* 0x0000000000007948 */ /* 0x000fea0003800000 */
[----:B--2---:R-:W-:Y:S01]  /*15f0*/  BAR.SYNC.DEFER_BLOCKING 0x0 ;  /* 0x0000000000007b1d */ /* 0x004fe20000010000 */
[----:B------:R-:W-:Y:S01]  /*1600*/  USHF.L.U32 UR15, UR57, 0x6, URZ ;  /* 0x00000006390f7899 */ /* 0x000fe2000800063f */
[----:B------:R-:W-:Y:S01]  /*1610*/  IMAD.MOV.U32 R31, RZ, RZ, RZ ;  /* 0x000000ffff1f7224 */ /* 0x000fe200078e00ff */
[----:B------:R-:W-:Y:S02]  /*1620*/  CS2R R32, SRZ ;  /* 0x0000000000207805 */ /* 0x000fe4000001ff00 */
[----:B------:R-:W-:-:S02]  /*1630*/  CS2R R34, SRZ ;  /* 0x0000000000227805 */ /* 0x000fc4000001ff00 */
[----:B------:R-:W-:Y:S01]  /*1640*/  CS2R R36, SRZ ;  /* 0x0000000000247805 */ /* 0x000fe2000001ff00 */
[----:B------:R-:W-:Y:S01]  /*1650*/  VOTEU.ALL UP0, P2 ;  /* 0x00000000003f7886 */ /* 0x000fe20001000000 */
[----:B------:R-:W-:Y:S01]  /*1660*/  UMOV UR8, 0x1 ;  /* 0x0000000100087882 */ /* 0x000fe20000000000 */
[----:B------:R-:W-:Y:S01]  /*1670*/  VOTEU.ALL UP1, P2 ;  /* 0x00000000003f7886 */ /* 0x000fe20001020000 */
[----:B------:R-:W-:Y:S02]  /*1680*/  CS2R R38, SRZ ;  /* 0x0000000000267805 */ /* 0x000fe4000001ff00 */
[----:B------:R-:W-:Y:S01]  /*1690*/  CS2R R40, SRZ ;  /* 0x0000000000287805 */ /* 0x000fe2000001ff00 */
[----:B------:R-:W-:-:S04]  /*16a0*/  @!UP0 UIADD3 UR10, -UR8, 0x100000, URZ ;  /* 0x00100000080a8890 */ /* 0x000fc8000fffe13f */
[----:B------:R-:W-:Y:S02]  /*16b0*/  @!UP0 USHF.L.U32 UR11, UR10, 0xb, URZ ;  /* 0x0000000b0a0b8899 */ /* 0x000fe4000800063f */
[----:B------:R-:W-:Y:S01]  /*16c0*/  @!UP0 USHF.L.U32 UR10, UR10, 0x1, URZ ;  /* 0x000000010a0a8899 */ /* 0x000fe2000800063f */
[----:B------:R-:W-:Y:S01]  /*16d0*/  CS2R R42, SRZ ;  /* 0x00000000002a7805 */ /* 0x000fe2000001ff00 */
[----:B------:R-:W-:-:S04]  /*16e0*/  @!UP0 UIADD3 UR8, -UR8, 0x100000, URZ ;  /* 0x0010000008088890 */ /* 0x000fc8000fffe13f */
[----:B------:R-:W-:Y:S02]  /*16f0*/  @!UP0 USHF.L.U32 UR9, UR8, 0xb, URZ ;  /* 0x0000000b08098899 */ /* 0x000fe4000800063f */
[----:B------:R-:W-:Y:S01]  /*1700*/  @!UP0 USHF.L.U32 UR8, UR8, 0x1, URZ ;  /* 0x0000000108088899 */ /* 0x000fe2000800063f */
[----:B------:R-:W-:Y:S01]  /*1710*/  CS2R R44, SRZ ;  /* 0x00000000002c7805 */ /* 0x000fe2000001ff00 */
[----:B------:R-:W-:Y:S01]  /*1720*/  VOTEU.ALL UP0, P2 ;  /* 0x00000000003f7886 */ /* 0x000fe20001000000 */
[----:B------:R-:W-:Y:S02]  /*1730*/  CS2R R46, SRZ ;  /* 0x00000000002e7805 */ /* 0x000fe4000001ff00 */
[----:B------:R-:W-:Y:S02]  /*1740*/  CS2R R48, SRZ ;  /* 0x0000000000307805 */ /* 0x000fe4000001ff00 */
[----:B------:R-:W-:Y:S02]  /*1750*/  CS2R R50, SRZ ;  /* 0x0000000000327805 */ /* 0x000fe4000001ff00 */
[----:B------:R-:W-:-:S02]  /*1760*/  CS2R R52, SRZ ;  /* 0x0000000000347805 */ /* 0x000fc4000001ff00 */
[----:B------:R-:W-:Y:S01]  /*1770*/  CS2R R54, SRZ ;  /* 0x0000000000367805 */ /* 0x000fe2000001ff00 */
[----:B------:R-:W2:Y:S02]  /*1780*/  FENCE.VIEW.ASYNC.S ;  /* 0x00000000000073c6 */ /* 0x000ea40000000000 */
[----:B--2---:R2:W4:Y:S02]  /*1790*/  @!UP0 SYNCS.EXCH.64 URZ, [UR40+0x28000], UR10 ;  /* 0x0280000a283f85b2 */ /* 0x0045240008000100 */
[----:B----4-:R-:W-:Y:S01]  /*17a0*/  BAR.SYNC.DEFER_BLOCKING 0x0 ;  /* 0x0000000000007b1d */ /* 0x010fe20000010000 */
[----:B--2---:R-:W-:-:S05]  /*17b0*/  USHF.L.U32 UR11, UR58, 0x8, URZ ;  /* 0x000000083a0b7899 */ /* 0x004fca000800063f */
[----:B------:R2:W4:Y:S01]  /*17c0*/  @!UP1 SYNCS.EXCH.64 URZ, [UR40+0x28008], UR8 ;  /* 0x02800808283f95b2 */ /* 0x0005220008000100 */
[----:B------:R-:W-:Y:S06]  /*17d0*/  @!P1 BRA `(.L_x_47) ;  /* 0x0000000c00289947 */ /* 0x000fec0003800000 */
[----:B-1----:R-:W-:Y:S02]  /*17e0*/  SHF.R.U32.HI R3, RZ, 0x5, R0 ;  /* 0x00000005ff037819 */ /* 0x002fe40000011600 */
[----:B------:R-:W-:Y:S02]  /*17f0*/  CS2R R120, SRZ ;  /* 0x0000000000787805 */ /* 0x000fe4000001ff00 */
[----:B------:R-:W-:Y:S02]  /*1800*/  CS2R R122, SRZ ;  /* 0x00000000007a7805 */ /* 0x000fe4000001ff00 */
[----:B------:R-:W-:Y:S02]  /*1810*/  CS2R R124, SRZ ;  /* 0x00000000007c7805 */ /* 0x000fe4000001ff00 */
[----:B------:R-:W-:Y:S02]  /*1820*/  R2UR UR60, R3 ;  /* 0x00000000033c72ca */ /* 0x000fe400000e0000 */
        /* <DEDUP_REMOVED lines=61> */
[----:B------:R-:W-:Y:S01]  /*1c00*/  UMOV UR42, URZ ;  /* 0x0000003f002a7c82 */ /* 0x000fe20008000000 */
[----:B------:R-:W-:-:S05]  /*1c10*/  UMOV UR41, URZ ;  /* 0x0000003f00297c82 */ /* 0x000fca0008000000 */
.L_x_49:
[----:B----4-:R-:W-:Y:S01]  /*1c20*/  BAR.SYNC.DEFER_BLOCKING 0x0 ;  /* 0x0000000000007b1d */ /* 0x010fe20000010000 */
[----:B------:R-:W-:Y:S01]  /*1c30*/  ULEA UR22, UR42, UR40, 0x3 ;  /* 0x000000282a167291 */ /* 0x000fe2000f8e183f */
[----:B------:R-:W-:Y:S01]  /*1c40*/  @!P2 IMAD.MOV.U32 R4, RZ, RZ, 0x14000 ;  /* 0x00014000ff04a424 */ /* 0x000fe200078e00ff */
[----:B------:R-:W-:Y:S01]  /*1c50*/  ELECT P0, URZ, PT ;  /* 0x00000000003f782f */ /* 0x000fe20003800000 */
[----:B------:R-:W-:Y:S01]  /*1c60*/  IMAD.U32 R3, RZ, RZ, UR59 ;  /* 0x0000003bff037e24 */ /* 0x000fe2000f8e00ff */
[----:B--2---:R-:W-:Y:S02]  /*1c70*/  ULEA UR8, UR42, UR40, 0xe ;  /* 0x000000282a087291 */ /* 0x004fe4000f8e703f */
[----:B------:R-:W-:Y:S01]  /*1c80*/  ISETP.LT.U32.AND P0, PT, R2, 0x40, P0 ;  /* 0x000000400200780c */ /* 0x000fe20000701070 */
[----:B------:R-:W-:Y:S01]  /*1c90*/  ULEA UR20, UR42, UR40, 0x10 ;  /* 0x000000282a147291 */ /* 0x000fe2000f8e803f */
[----:B------:R-:W-:Y:S01]  /*1ca0*/  SHF.L.U32 R3, R3, 0x1f, RZ ;  /* 0x0000001f03037819 */ /* 0x000fe200000006ff */
[----:B------:R-:W-:-:S02]  /*1cb0*/  ULOP3.LUT UR12, UR60, 0x1, URZ, 0xc0, !UPT ;  /* 0x000000013c0c7892 */ /* 0x000fc4000f8ec03f */
[----:B------:R-:W-:Y:S02]  /*1cc0*/  UIADD3 UR21, UR8, 0x20000, URZ ;  /* 0x0002000008157890 */ /* 0x000fe4000fffe03f */
[----:B------:R-:W-:Y:S02]  /*1cd0*/  ULEA UR8, UR12, UR20, 0xf ;  /* 0x000000140c087291 */ /* 0x000fe4000f8e783f */
[----:B------:R-:W-:Y:S01]  /*1ce0*/  ULEA UR10, UR12, UR41, 0x6 ;  /* 0x000000290c0a7291 */ /* 0x000fe2000f8e303f */
[----:B------:R-:W-:-:S03]  /*1cf0*/  ELECT P1, URZ, PT ;  /* 0x00000000003f782f */ /* 0x000fc60003820000 */
[----:B------:R-:W-:Y:S01]  /*1d00*/  VOTEU.ANY UP0, P0 ;  /* 0x00000000003f7886 */ /* 0x000fe20000000100 */
[----:B------:R-:W-:Y:S01]  /*1d10*/  VOTEU.ANY UP2, P0 ;  /* 0x00000000003f7886 */ /* 0x000fe20000040100 */
[----:B------:R-:W-:Y:S01]  /*1d20*/  ISETP.LT.U32.AND P1, PT, R2, 0x40, P1 ;  /* 0x000000400200780c */ /* 0x000fe20000f21070 */
[----:B------:R-:W-:Y:S01]  /*1d30*/  ULEA UR12, UR12, UR21, 0xd ;  /* 0x000000150c0c7291 */ /* 0x000fe2000f8e683f */
[----:B------:R1:W-:Y:S01]  /*1d40*/  @!P2 SYNCS.ARRIVE.TRANS64 RZ, [UR22+0x28000], R4 ;  /* 0x02800004ffffa9a7 */ /* 0x0003e20008000016 */
[----:B------:R2:W-:Y:S06]  /*1d50*/  MEMBAR.ALL.CTA ;  /* 0x0000000000007992 */ /* 0x0005ec0000008000 */
[----:B--2---:R-:W2:Y:S01]  /*1d60*/  FENCE.VIEW.ASYNC.S ;  /* 0x00000000000073c6 */ /* 0x004ea20000000000 */
[----:B------:R-:W-:Y:S01]  /*1d70*/  @UP0 UIADD3 UR9, UR22, 0x28000, URZ ;  /* 0x0002800016090890 */ /* 0x000fe2000fffe03f */
[----:B------:R-:W-:Y:S01]  /*1d80*/  @UP0 UMOV UR16, UR4 ;  /* 0x0000000400100c82 */ /* 0x000fe20008000000 */
[----:B------:R-:W-:Y:S01]  /*1d90*/  @UP0 UMOV UR17, UR5 ;  /* 0x0000000500110c82 */ /* 0x000fe20008000000 */
[----:B------:R-:W-:Y:S01]  /*1da0*/  UMOV UR14, UR10 ;  /* 0x0000000a000e7c82 */ /* 0x000fe20008000000 */
[----:B------:R-:W-:-:S02]  /*1db0*/  USHF.R.U32.HI UR36, URZ, 0x4, UR20 ;  /* 0x000000043f247899 */ /* 0x000fc40008011614 */
[----:B------:R-:W-:Y:S01]  /*1dc0*/  USHF.R.U32.HI UR38, URZ, 0x4, UR21 ;  /* 0x000000043f267899 */ /* 0x000fe20008011615 */
[----:B--2---:R-:W-:Y:S01]  /*1dd0*/  VOTEU.ANY UP1, P1 ;  /* 0x00000000003f7886 */ /* 0x004fe20000820100 */
[----:B------:R-:W-:Y:S01]  /*1de0*/  VOTEU.ANY UP3, P1 ;  /* 0x00000000003f7886 */ /* 0x000fe20000860100 */
[----:B------:R-:W-:Y:S02]  /*1df0*/  USGXT.U32 UR36, UR36, 0xe ;  /* 0x0000000e2424789a */ /* 0x000fe40008000000 */
[----:B------:R-:W-:Y:S02]  /*1e00*/  USGXT.U32 UR38, UR38, 0xe ;  /* 0x0000000e2626789a */ /* 0x000fe40008000000 */
[----:B------:R-:W-:Y:S01]  /*1e10*/  @UP1 UIADD3 UR13, UR22, 0x28000, URZ ;  /* 0x00028000160d1890 */ /* 0x000fe2000fffe03f */
[----:B------:R-:W-:Y:S01]  /*1e20*/  @UP1 UMOV UR18, UR6 ;  /* 0x0000000600121c82 */ /* 0x000fe20008000000 */
[----:B------:R-:W-:Y:S01]  /*1e30*/  @UP1 UMOV UR19, UR7 ;  /* 0x0000000700131c82 */ /* 0x000fe20008000000 */
[----:B------:R-:W-:Y:S01]  /*1e40*/  UMOV UR37, 0x40000040 ;  /* 0x4000004000257882 */ /* 0x000fe20000000000 */
[----:B------:R-:W-:Y:S01]  /*1e50*/  UMOV UR39, 0x40000040 ;  /* 0x4000004000277882 */ /* 0x000fe20000000000 */
[----:B------:R-:W-:Y:S06]  /*1e60*/  BAR.SYNC.DEFER_BLOCKING 0x0 ;  /* 0x0000000000007b1d */ /* 0x000fec0000010000 */
[----:B------:R1:W-:Y:S02]  /*1e70*/  @UP2 UTMALDG.2D [UR8], [UR16] ;  /* 0x00000008100025b4 */ /* 0x0003e40008008000 */
[----:B------:R-:W-:Y:S06]  /*1e80*/  BAR.SYNC.DEFER_BLOCKING 0x0 ;  /* 0x0000000000007b1d */ /* 0x000fec0000010000 */
[----:B------:R1:W-:Y:S02]  /*1e90*/  @UP3 UTMALDG.2D [UR12], [UR18] ;  /* 0x0000000c120035b4 */ /* 0x0003e40008008000 */
[----:B------:R-:W-:Y:S06]  /*1ea0*/  BAR.SYNC.DEFER_BLOCKING 0x0 ;  /* 0x0000000000007b1d */ /* 0x000fec0000010000 */
[----:B------:R-:W2:Y:S02]  /*1eb0*/  SYNCS.PHASECHK.TRANS64.TRYWAIT P0, [UR22+0x28000], R3 ;  /* 0x02800003ff0075a7 */ /* 0x000ea40008000156 */
[----:B-12---:R-:W-:Y:S05]  /*1ec0*/  @!P0 BRA `(.L_x_48) ;  /* 0x0000000c00388947 */ /* 0x006fea0003800000 */
.L_x_50:
[----:B------:R-:W-:Y:S02]  /*1ed0*/  WARPGROUP.DEPBAR.LE gsb0, 0x0 ;  /* 0x00008000000079c5 */ /* 0x000fe40000010000 */
[----:B------:R-:W-:Y:S01]  /*1ee0*/  WARPGROUP.ARRIVE ;  /* 0x00000000000079c5 */ /* 0x000fe20000000000 */
[----:B------:R-:W-:Y:S01]  /*1ef0*/  UIADD3 UR44, UP0, UR36, 0x2, URZ ;  /* 0x00000002242c7890 */ /* 0x000fe2000ff1e03f */
[----:B------:R-:W1:Y:S01]  /*1f00*/  LDC R3, c[0x0][0x230] ;  /* 0x00008c00ff037b82 */ /* 0x000e620000000800 */
[----:B------:R-:W-:Y:S01]  /*1f10*/  UIADD3 UR46, UP1, UR38, 0x2, URZ ;  /* 0x00000002262e7890 */ /* 0x000fe2000ff3e03f */
[----:B------:R-:W-:Y:S02]  /*1f20*/  UMOV UR8, URZ ;  /* 0x0000003f00087c82 */ /* 0x000fe40008000000 */
[----:B------:R-:W-:Y:S01]  /*1f30*/  HGMMA.64x64x16.F32 R120, gdesc[UR36], R120 ;  /* 0x00e00000247879f0 */ /* 0x000fe20008700878 */
[----:B------:R-:W-:Y:S01]  /*1f40*/  UMOV UR9, URZ ;  /* 0x0000003f00097c82 */ /* 0x000fe20008000000 */
[----:B------:R-:W-:-:S02]  /*1f50*/  UIADD3.X UR45, UR8, 0x40000040, URZ, UP0, !UPT ;  /* 0x40000040082d7890 */ /* 0x000fc400087fe43f */
[----:B------:R-:W-:Y:S02]  /*1f60*/  UIADD3.X UR47, UR9, 0x40000040, URZ, UP1, !UPT ;  /* 0x40000040092f7890 */ /* 0x000fe40008ffe43f */
[----:B------:R-:W-:Y:S02]  /*1f70*/  UIADD3.64 UR32, UR44, 0x2, URZ ;  /* 0x000000022c207897 */ /* 0x000fe4000fffe03f */
[----:B------:R-:W-:Y:S02]  /*1f80*/  UIADD3.64 UR34, UR46, 0x2, URZ ;  /* 0x000000022e227897 */ /* 0x000fe4000fffe03f */
[----:B------:R-:W-:Y:S02]  /*1f90*/  UIADD3.64 UR28, UR44, 0x4, URZ ;  /* 0x000000042c1c7897 */ /* 0x000fe4000fffe03f */
[----:B------:R-:W-:Y:S02]  /*1fa0*/  UIADD3.64 UR30, UR46, 0x4, URZ ;  /* 0x000000042e1e7897 */ /* 0x000fe4000fffe03f */
[----:B------:R-:W-:-:S02]  /*1fb0*/  UIADD3.64 UR24, UR44, 0x7fe, URZ ;  /* 0x000007fe2c187897 */ /* 0x000fc4000fffe03f */
[----:B------:R-:W-:Y:S02]  /*1fc0*/  UIADD3.64 UR26, UR46, 0x1fe, URZ ;  /* 0x000001fe2e1a7897 */ /* 0x000fe4000fffe03f */
[----:B------:R-:W-:Y:S02]  /*1fd0*/  UIADD3.64 UR20, UR44, 0x800, URZ ;  /* 0x000008002c147897 */ /* 0x000fe4000fffe03f */
[----:B------:R-:W-:Y:S02]  /*1fe0*/  UIADD3.64 UR22, UR46, 0x200, URZ ;  /* 0x000002002e167897 */ /* 0x000fe4000fffe03f */
[----:B------:R-:W-:Y:S02]  /*1ff0*/  UIADD3.64 UR16, UR44, 0x802, URZ ;  /* 0x000008022c107897 */ /* 0x000fe4000fffe03f */
[----:B------:R-:W-:Y:S02]  /*2000*/  UIADD3.64 UR18, UR46, 0x202, URZ ;  /* 0x000002022e127897 */ /* 0x000fe4000fffe03f */
[----:B------:R-:W-:-:S02]  /*2010*/  UIADD3.64 UR48, UR44, 0x804, URZ ;  /* 0x000008042c307897 */ /* 0x000fc4000fffe03f */
[----:B------:R-:W-:Y:S02]  /*2020*/  UIADD3.64 UR50, UR46, 0x204, URZ ;  /* 0x000002042e327897 */ /* 0x000fe4000fffe03f */
[----:B------:R-:W-:Y:S02]  /*2030*/  UIADD3.64 UR36, UR44, 0x1fe, URZ ;  /* 0x000001fe2c247897 */ /* 0x000fe4000fffe03f */
[----:B------:R-:W-:Y:S01]  /*2040*/  UIADD3.64 UR52, UR44, 0x200, URZ ;  /* 0x000002002c347897 */ /* 0x000fe2000fffe03f */
[----:B------:R-:W-:Y:S01]  /*2050*/  UMOV UR54, UR46 ;  /* 0x0000002e00367c82 */ /* 0x000fe20008000000 */
[----:B------:R-:W-:Y:S01]  /*2060*/  UMOV UR55, UR47 ;  /* 0x0000002f00377c82 */ /* 0x000fe20008000000 */
[----:B------:R-:W-:Y:S02]  /*2070*/  UIADD3 UR41, UR41, 0x80, URZ ;  /* 0x0000008029297890 */ /* 0x000fe4000fffe03f */
[----:B------:R-:W-:-:S04]  /*2080*/  UIADD3 UR42, UR42, 0x1, URZ ;  /* 0x000000012a2a7890 */ /* 0x000fc8000fffe03f */
[----:B-1----:R-:W-:Y:S01]  /*2090*/  ISETP.LE.AND P0, PT, R3, UR41, PT ;  /* 0x0000002903007c0c */ /* 0x002fe2000bf03270 */
[----:B------:R-:W-:-:S04]  /*20a0*/  UISETP.NE.U32.AND UP0, UPT, UR42, 0x2, UPT ;  /* 0x000000022a00788c */ /* 0x000fc8000bf05070 */
[----:B------:R-:W-:Y:S02]  /*20b0*/  USEL UR8, URZ, 0x1, UP0 ;  /* 0x000000013f087887 */ /* 0x000fe40008000000 */
[----:B------:R-:W-:Y:S02]  /*20c0*/  USEL UR42, UR42, URZ, UP0 ;  /* 0x0000003f2a2a7287 */ /* 0x000fe40008000000 */
[----:B------:R-:W-:Y:S01]  /*20d0*/  ULOP3.LUT UR59, UR59, UR8, URZ, 0x3c, !UPT ;  /* 0x000000083b3b7292 */ /* 0x000fe2000f8e3c3f */
[----:B------:R-:W-:Y:S04]  /*20e0*/  HGMMA.64x64x16.F32 R120, gdesc[UR44], R120 ;  /* 0x00e000002c7879f0 */ /* 0x000fe80008700878 */
[----:B------:R-:W-:Y:S01]  /*20f0*/  HGMMA.64x64x16.F32 R120, gdesc[UR32], R120 ;  /* 0x00e00000207879f0 */ /* 0x000fe20008700878 */
[----:B------:R-:W-:-:S03]  /*2100*/  UIADD3.64 UR32, UR44, 0x202, URZ ;  /* 0x000002022c207897 */ /* 0x000fc6000fffe03f */
        /* <DEDUP_REMOVED lines=13> */
[----:B------:R-:W-:Y:S01]  /*21e0*/  UIADD3.64 UR52, UR44, 0x400, URZ ;  /* 0x000004002c347897 */ /* 0x000fe2000fffe03f */
[----:B------:R-:W-:Y:S01]  /*21f0*/  UMOV UR54, UR46 ;  /* 0x0000002e00367c82 */ /* 0x000fe20008000000 */
[----:B------:R-:W-:Y:S01]  /*2200*/  UMOV UR55, UR47 ;  /* 0x0000002f00377c82 */ /* 0x000fe20008000000 */
        /* <DEDUP_REMOVED lines=30> */
[----:B------:R-:W-:-:S07]  /*23f0*/  UMOV UR39, UR47 ;  /* 0x0000002f00277c82 */ /* 0x000fce0008000000 */
[----:B------:R-:W-:Y:S04]  /*2400*/  HGMMA.64x64x16.F32 R24, gdesc[UR36], R24 ;  /* 0x00e00000241879f0 */ /* 0x000fe80008700818 */
[----:B------:R-:W-:Y:S04]  /*2410*/  HGMMA.64x64x16.F32 R24, gdesc[UR32], R24 ;  /* 0x00e00000201879f0 */ /* 0x000fe80008700818 */
[----:B------:R-:W-:Y:S04]  /*2420*/  HGMMA.64x64x16.F32 R24, gdesc[UR28], R24 ;  /* 0x00e000001c1879f0 */ /* 0x000fe80008700818 */
[----:B------:R-:W-:Y:S04]  /*2430*/  HGMMA.64x64x16.F32 R24, gdesc[UR24], R24 ;  /* 0x00e00000181879f0 */ /* 0x000fe80008700818 */
[----:B------:R-:W-:Y:S04]  /*2440*/  HGMMA.64x64x16.F32 R24, gdesc[UR20], R24 ;  /* 0x00e00000141879f0 */ /* 0x000fe80008700818 */
[----:B------:R-:W-:Y:S04]  /*2450*/  HGMMA.64x64x16.F32 R24, gdesc[UR16], R24 ;  /* 0x00e00000101879f0 */ /* 0x000fe80008700818 */
[----:B------:R-:W-:Y:S01]  /*2460*/  HGMMA.64x64x16.F32 R24, gdesc[UR48], R24, gsb0 ;  /* 0x00e00000301879f0 */ /* 0x000fe20008000818 */
[----:B------:R-:W-:Y:S05]  /*2470*/  @!P0 BRA `(.L_x_49) ;  /* 0xfffffff400e88947 */ /* 0x000fea000383ffff */
.L_x_47:
[----:B------:R-:W-:Y:S02]  /*2480*/  WARPGROUP.DEPBAR.LE gsb0, 0x0 ;  /* 0x00008000000079c5 */ /* 0x000fe40000010000 */
[----:B----4-:R-:W-:Y:S01]  /*2490*/  BAR.SYNC.DEFER_BLOCKING 0x0 ;  /* 0x0000000000007b1d */ /* 0x010fe20000010000 */
[C---:B-1----:R-:W-:Y:S01]  /*24a0*/  IMAD.SHL.U32 R3, R0.reuse, 0x80, RZ ;  /* 0x0000008000037824 */ /* 0x042fe200078e00ff */
[----:B------:R-:W-:Y:S01]  /*24b0*/  ELECT P0, URZ, PT ;  /* 0x00000000003f782f */ /* 0x000fe20003800000 */
[----:B------:R-:W-:Y:S01]  /*24c0*/  IMAD.SHL.U32 R4, R0, 0x10, RZ ;  /* 0x0000001000047824 */ /* 0x000fe200078e00ff */
[----:B------:R-:W-:Y:S02]  /*24d0*/  F2FP.F16.F32.PACK_AB R120, R121, R120 ;  /* 0x000000787978723e */ /* 0x000fe400000000ff */
[----:B------:R-:W-:Y:S01]  /*24e0*/  LOP3.LUT R3, R3, 0x780, RZ, 0xc0, !PT ;  /* 0x0000078003037812 */ /* 0x000fe200078ec0ff */
[----:B------:R-:W-:Y:S01]  /*24f0*/  UMOV UR41, UR15 ;  /* 0x0000000f00297c82 */ /* 0x000fe20008000000 */
[----:B------:R-:W-:Y:S01]  /*2500*/  F2FP.F16.F32.PACK_AB R121, R123, R122 ;  /* 0x0000007a7b79723e */ /* 0x000fe200000000ff */
[----:B------:R-:W-:Y:S01]  /*2510*/  UMOV UR42, UR11 ;  /* 0x0000000b002a7c82 */ /* 0x000fe20008000000 */
[----:B------:R-:W-:-:S02]  /*2520*/  LOP3.LUT R3, R3, 0x70, R4, 0xf8, !PT ;  /* 0x0000007003037812 */ /* 0x000fc400078ef804 */
[----:B------:R-:W-:Y:S02]  /*2530*/  F2FP.F16.F32.PACK_AB R88, R89, R88 ;  /* 0x000000585958723e */ /* 0x000fe400000000ff */
[----:B------:R-:W-:Y:S01]  /*2540*/  LOP3.LUT R3, R3, 0x10, R0, 0x78, !PT ;  /* 0x0000001003037812 */ /* 0x000fe200078e7800 */
[----:B------:R-:W-:Y:S01]  /*2550*/  IMAD.SHL.U32 R0, R0, 0x40, RZ ;  /* 0x0000004000007824 */ /* 0x000fe200078e00ff */
[----:B------:R-:W-:Y:S02]  /*2560*/  ISETP.LT.U32.AND P0, PT, R2, 0x20, P0 ;  /* 0x000000200200780c */ /* 0x000fe40000701070 */
[----:B------:R-:W-:Y:S02]  /*2570*/  F2FP.F16.F32.PACK_AB R122, R125, R124 ;  /* 0x0000007c7d7a723e */ /* 0x000fe400000000ff */
[----:B------:R-:W-:Y:S02]  /*2580*/  LOP3.LUT R0, R3, 0x1800, R0, 0xf8, !PT ;  /* 0x0000180003007812 */ /* 0x000fe400078ef800 */
[----:B------:R-:W-:Y:S01]  /*2590*/  F2FP.F16.F32.PACK_AB R123, R127, R126 ;  /* 0x0000007e7f7b723e */ /* 0x000fe200000000ff */
[----:B------:R-:W1:Y:S02]  /*25a0*/  @!P2 SYNCS.CCTL.IV [UR40+0x28000] ;  /* 0x02800000ff00a9b1 */ /* 0x000e640008000028 */
[----:B-1----:R-:W-:Y:S01]  /*25b0*/  BAR.SYNC.DEFER_BLOCKING 0x0 ;  /* 0x0000000000007b1d */ /* 0x002fe20000010000 */
[C---:B------:R-:W-:Y:S01]  /*25c0*/  LOP3.LUT R3, R0.reuse, 0x20, RZ, 0x3c, !PT ;  /* 0x0000002000037812 */ /* 0x040fe200078e3cff */
[----:B------:R-:W-:Y:S01]  /*25d0*/  VIADD R2, R0, UR40 ;  /* 0x0000002800027c36 */ /* 0x000fe20008000000 */
[----:B------:R-:W-:-:S02]  /*25e0*/  F2FP.F16.F32.PACK_AB R89, R91, R90 ;  /* 0x0000005a5b59723e */ /* 0x000fc400000000ff */
[----:B------:R-:W-:Y:S01]  /*25f0*/  F2FP.F16.F32.PACK_AB R56, R57, R56 ;  /* 0x000000383938723e */ /* 0x000fe200000000ff */
[----:B------:R-:W-:Y:S01]  /*2600*/  VIADD R3, R3, UR40 ;  /* 0x0000002803037c36 */ /* 0x000fe20008000000 */
[----:B------:R-:W-:Y:S01]  /*2610*/  F2FP.F16.F32.PACK_AB R90, R93, R92 ;  /* 0x0000005c5d5a723e */ /* 0x000fe200000000ff */
[----:B------:R-:W-:Y:S01]  /*2620*/  VOTEU.ANY UP0, P0 ;  /* 0x00000000003f7886 */ /* 0x000fe20000000100 */
[----:B------:R-:W-:Y:S01]  /*2630*/  F2FP.F16.F32.PACK_AB R91, R95, R94 ;  /* 0x0000005e5f5b723e */ /* 0x000fe200000000ff */
[----:B------:R-:W-:Y:S01]  /*2640*/  VOTEU.ANY UP1, P0 ;  /* 0x00000000003f7886 */ /* 0x000fe20000020100 */
[----:B------:R-:W-:Y:S02]  /*2650*/  F2FP.F16.F32.PACK_AB R57, R59, R58 ;  /* 0x0000003a3b39723e */ /* 0x000fe400000000ff */
[----:B------:R-:W-:Y:S01]  /*2660*/  F2FP.F16.F32.PACK_AB R24, R25, R24 ;  /* 0x000000181918723e */ /* 0x000fe200000000ff */
[----:B--2---:R-:W-:Y:S01]  /*2670*/  @UP0 UMOV UR8, UR56 ;  /* 0x0000003800080c82 */ /* 0x004fe20008000000 */
[----:B------:R-:W-:Y:S01]  /*2680*/  F2FP.F16.F32.PACK_AB R128, R129, R128 ;  /* 0x000000808180723e */ /* 0x000fe200000000ff */
[----:B------:R-:W-:Y:S01]  /*2690*/  @UP0 UMOV UR9, UR43 ;  /* 0x0000002b00090c82 */ /* 0x000fe20008000000 */
[----:B------:R-:W-:-:S02]  /*26a0*/  F2FP.F16.F32.PACK_AB R58, R61, R60 ;  /* 0x0000003c3d3a723e */ /* 0x000fc400000000ff */
[----:B------:R-:W-:Y:S02]  /*26b0*/  F2FP.F16.F32.PACK_AB R59, R63, R62 ;  /* 0x0000003e3f3b723e */ /* 0x000fe400000000ff */
[----:B------:R-:W-:Y:S02]  /*26c0*/  F2FP.F16.F32.PACK_AB R25, R27, R26 ;  /* 0x0000001a1b19723e */ /* 0x000fe400000000ff */
[----:B------:R-:W-:Y:S01]  /*26d0*/  F2FP.F16.F32.PACK_AB R129, R131, R130 ;  /* 0x000000828381723e */ /* 0x000fe200000000ff */
[----:B------:R-:W1:Y:S01]  /*26e0*/  @!P2 SYNCS.CCTL.IV [UR40+0x28008] ;  /* 0x02800800ff00a9b1 */ /* 0x000e620008000028 */
[----:B------:R-:W-:Y:S01]  /*26f0*/  F2FP.F16.F32.PACK_AB R96, R97, R96 ;  /* 0x000000606160723e */ /* 0x000fe200000000ff */
[----:B-1----:R-:W-:Y:S01]  /*2700*/  STSM.16.M88.4 [R2], R120 ;  /* 0x0000007802007844 */ /* 0x002fe20000000200 */
[----:B------:R-:W-:Y:S02]  /*2710*/  F2FP.F16.F32.PACK_AB R26, R29, R28 ;  /* 0x0000001c1d1a723e */ /* 0x000fe400000000ff */
[----:B------:R-:W-:Y:S01]  /*2720*/  F2FP.F16.F32.PACK_AB R27, R31, R30 ;  /* 0x0000001e1f1b723e */ /* 0x000fe200000000ff */
[----:B------:R-:W-:Y:S01]  /*2730*/  STSM.16.M88.4 [R2+0x2000], R88 ;  /* 0x0020005802007844 */ /* 0x000fe20000000200 */
[----:B------:R-:W-:-:S02]  /*2740*/  LOP3.LUT R4, R0, 0x40, RZ, 0x3c, !PT ;  /* 0x0000004000047812 */ /* 0x000fc400078e3cff */
[----:B------:R-:W-:Y:S01]  /*2750*/  F2FP.F16.F32.PACK_AB R130, R133, R132 ;  /* 0x000000848582723e */ /* 0x000fe200000000ff */
[----:B------:R-:W-:Y:S01]  /*2760*/  STSM.16.M88.4 [R2+0x4000], R56 ;  /* 0x0040003802007844 */ /* 0x000fe20000000200 */
[----:B------:R-:W-:Y:S01]  /*2770*/  F2FP.F16.F32.PACK_AB R131, R135, R134 ;  /* 0x000000868783723e */ /* 0x000fe200000000ff */
[----:B------:R-:W-:Y:S01]  /*2780*/  VIADD R4, R4, UR40 ;  /* 0x0000002804047c36 */ /* 0x000fe20008000000 */
[----:B------:R-:W-:Y:S01]  /*2790*/  F2FP.F16.F32.PACK_AB R97, R99, R98 ;  /* 0x000000626361723e */ /* 0x000fe200000000ff */
[----:B------:R-:W-:Y:S01]  /*27a0*/  STSM.16.M88.4 [R2+0x6000], R24 ;  /* 0x0060001802007844 */ /* 0x000fe20000000200 */
[----:B------:R-:W-:Y:S02]  /*27b0*/  F2FP.F16.F32.PACK_AB R64, R65, R64 ;  /* 0x000000404140723e */ /* 0x000fe400000000ff */
[----:B------:R-:W-:Y:S01]  /*27c0*/  F2FP.F16.F32.PACK_AB R98, R101, R100 ;  /* 0x000000646562723e */ /* 0x000fe200000000ff */
[----:B------:R-:W-:Y:S01]  /*27d0*/  STSM.16.M88.4 [R3], R128 ;  /* 0x0000008003007844 */ /* 0x000fe20000000200 */
[----:B------:R-:W-:-:S02]  /*27e0*/  F2FP.F16.F32.PACK_AB R99, R103, R102 ;  /* 0x000000666763723e */ /* 0x000fc400000000ff */
[----:B------:R-:W-:Y:S02]  /*27f0*/  F2FP.F16.F32.PACK_AB R65, R67, R66 ;  /* 0x000000424341723e */ /* 0x000fe400000000ff */
[----:B------:R-:W-:Y:S01]  /*2800*/  F2FP.F16.F32.PACK_AB R32, R33, R32 ;  /* 0x000000202120723e */ /* 0x000fe200000000ff */
[----:B------:R-:W-:Y:S01]  /*2810*/  STSM.16.M88.4 [R3+0x2000], R96 ;  /* 0x0020006003007844 */ /* 0x000fe20000000200 */
[----:B------:R-:W-:Y:S02]  /*2820*/  F2FP.F16.F32.PACK_AB R136, R137, R136 ;  /* 0x000000888988723e */ /* 0x000fe400000000ff */
[----:B------:R-:W-:Y:S02]  /*2830*/  F2FP.F16.F32.PACK_AB R66, R69, R68 ;  /* 0x000000444542723e */ /* 0x000fe400000000ff */
[----:B------:R-:W-:Y:S02]  /*2840*/  F2FP.F16.F32.PACK_AB R67, R71, R70 ;  /* 0x000000464743723e */ /* 0x000fe400000000ff */
[----:B------:R-:W-:-:S02]  /*2850*/  F2FP.F16.F32.PACK_AB R33, R35, R34 ;  /* 0x000000222321723e */ /* 0x000fc400000000ff */
[----:B------:R-:W-:Y:S01]  /*2860*/  F2FP.F16.F32.PACK_AB R137, R139, R138 ;  /* 0x0000008a8b89723e */ /* 0x000fe200000000ff */
[----:B------:R-:W-:Y:S01]  /*2870*/  STSM.16.M88.4 [R3+0x4000], R64 ;  /* 0x0040004003007844 */ /* 0x000fe20000000200 */
[----:B------:R-:W-:Y:S02]  /*2880*/  F2FP.F16.F32.PACK_AB R104, R105, R104 ;  /* 0x000000686968723e */ /* 0x000fe400000000ff */
[----:B------:R-:W-:Y:S02]  /*2890*/  F2FP.F16.F32.PACK_AB R34, R37, R36 ;  /* 0x000000242522723e */ /* 0x000fe400000000ff */
[----:B------:R-:W-:Y:S02]  /*28a0*/  F2FP.F16.F32.PACK_AB R35, R39, R38 ;  /* 0x000000262723723e */ /* 0x000fe400000000ff */
[----:B------:R-:W-:Y:S02]  /*28b0*/  LOP3.LUT R0, R0, 0x60, RZ, 0x3c, !PT ;  /* 0x0000006000007812 */ /* 0x000fe400078e3cff */
[----:B------:R-:W-:Y:S01]  /*28c0*/  F2FP.F16.F32.PACK_AB R138, R141, R140 ;  /* 0x0000008c8d8a723e */ /* 0x000fe200000000ff */
[----:B------:R-:W-:Y:S01]  /*28d0*/  STSM.16.M88.4 [R3+0x6000], R32 ;  /* 0x0060002003007844 */ /* 0x000fe20000000200 */
[----:B------:R-:W-:Y:S01]  /*28e0*/  F2FP.F16.F32.PACK_AB R139, R143, R142 ;  /* 0x0000008e8f8b723e */ /* 0x000fe200000000ff */
[----:B------:R-:W-:Y:S01]  /*28f0*/  VIADD R0, R0, UR40 ;  /* 0x0000002800007c36 */ /* 0x000fe20008000000 */
[----:B------:R-:W-:-:S02]  /*2900*/  F2FP.F16.F32.PACK_AB R105, R107, R106 ;  /* 0x0000006a6b69723e */ /* 0x000fc400000000ff */
[----:B------:R-:W-:Y:S01]  /*2910*/  F2FP.F16.F32.PACK_AB R72, R73, R72 ;  /* 0x000000484948723e */ /* 0x000fe200000000ff */
[----:B------:R-:W-:Y:S01]  /*2920*/  STSM.16.M88.4 [R4], R136 ;  /* 0x0000008804007844 */ /* 0x000fe20000000200 */
[----:B------:R-:W-:Y:S02]  /*2930*/  F2FP.F16.F32.PACK_AB R106, R109, R108 ;  /* 0x0000006c6d6a723e */ /* 0x000fe400000000ff */
[----:B------:R-:W-:Y:S02]  /*2940*/  F2FP.F16.F32.PACK_AB R107, R111, R110 ;  /* 0x0000006e6f6b723e */ /* 0x000fe400000000ff */
[----:B------:R-:W-:Y:S02]  /*2950*/  F2FP.F16.F32.PACK_AB R73, R75, R74 ;  /* 0x0000004a4b49723e */ /* 0x000fe400000000ff */
[----:B------:R-:W-:Y:S01]  /*2960*/  F2FP.F16.F32.PACK_AB R40, R41, R40 ;  /* 0x000000282928723e */ /* 0x000fe200000000ff */
[----:B------:R-:W-:Y:S01]  /*2970*/  STSM.16.M88.4 [R4+0x2000], R104 ;  /* 0x0020006804007844 */ /* 0x000fe20000000200 */
[----:B------:R-:W-:-:S02]  /*2980*/  F2FP.F16.F32.PACK_AB R144, R145, R144 ;  /* 0x000000909190723e */ /* 0x000fc400000000ff */
[----:B------:R-:W-:Y:S02]  /*2990*/  F2FP.F16.F32.PACK_AB R74, R77, R76 ;  /* 0x0000004c4d4a723e */ /* 0x000fe400000000ff */
[----:B------:R-:W-:Y:S02]  /*29a0*/  F2FP.F16.F32.PACK_AB R75, R79, R78 ;  /* 0x0000004e4f4b723e */ /* 0x000fe400000000ff */
[----:B------:R-:W-:Y:S02]  /*29b0*/  F2FP.F16.F32.PACK_AB R41, R43, R42 ;  /* 0x0000002a2b29723e */ /* 0x000fe400000000ff */
[----:B------:R-:W-:Y:S01]  /*29c0*/  F2FP.F16.F32.PACK_AB R145, R147, R146 ;  /* 0x000000929391723e */ /* 0x000fe200000000ff */
[----:B------:R-:W-:Y:S01]  /*29d0*/  STSM.16.M88.4 [R4+0x4000], R72 ;  /* 0x0040004804007844 */ /* 0x000fe20000000200 */
[----:B------:R-:W-:Y:S02]  /*29e0*/  F2FP.F16.F32.PACK_AB R112, R113, R112 ;  /* 0x000000707170723e */ /* 0x000fe400000000ff */
[----:B------:R-:W-:-:S02]  /*29f0*/  F2FP.F16.F32.PACK_AB R42, R45, R44 ;  /* 0x0000002c2d2a723e */ /* 0x000fc400000000ff */
[----:B------:R-:W-:Y:S02]  /*2a00*/  F2FP.F16.F32.PACK_AB R43, R47, R46 ;  /* 0x0000002e2f2b723e */ /* 0x000fe400000000ff */
[----:B------:R-:W-:Y:S02]  /*2a10*/  F2FP.F16.F32.PACK_AB R146, R149, R148 ;  /* 0x000000949592723e */ /* 0x000fe400000000ff */
[----:B------:R-:W-:Y:S01]  /*2a20*/  F2FP.F16.F32.PACK_AB R147, R151, R150 ;  /* 0x000000969793723e */ /* 0x000fe200000000ff */
[----:B------:R-:W-:Y:S01]  /*2a30*/  STSM.16.M88.4 [R4+0x6000], R40 ;  /* 0x0060002804007844 */ /* 0x000fe20000000200 */
[----:B------:R-:W-:Y:S02]  /*2a40*/  F2FP.F16.F32.PACK_AB R113, R115, R114 ;  /* 0x000000727371723e */ /* 0x000fe400000000ff */
[----:B------:R-:W-:Y:S01]  /*2a50*/  F2FP.F16.F32.PACK_AB R80, R81, R80 ;  /* 0x000000505150723e */ /* 0x000fe200000000ff */
[----:B------:R-:W-:Y:S01]  /*2a60*/  STSM.16.M88.4 [R0], R144 ;  /* 0x0000009000007844 */ /* 0x000fe20000000200 */
[----:B------:R-:W-:-:S02]  /*2a70*/  F2FP.F16.F32.PACK_AB R114, R117, R116 ;  /* 0x000000747572723e */ /* 0x000fc400000000ff */
[----:B------:R-:W-:Y:S02]  /*2a80*/  F2FP.F16.F32.PACK_AB R115, R119, R118 ;  /* 0x000000767773723e */ /* 0x000fe400000000ff */
[----:B------:R-:W-:Y:S02]  /*2a90*/  F2FP.F16.F32.PACK_AB R81, R83, R82 ;  /* 0x000000525351723e */ /* 0x000fe400000000ff */
[----:B------:R-:W-:Y:S01]  /*2aa0*/  F2FP.F16.F32.PACK_AB R48, R49, R48 ;  /* 0x000000303130723e */ /* 0x000fe200000000ff */
[----:B------:R-:W-:Y:S01]  /*2ab0*/  STSM.16.M88.4 [R0+0x2000], R112 ;  /* 0x0020007000007844 */ /* 0x000fe20000000200 */
[----:B------:R-:W-:Y:S02]  /*2ac0*/  F2FP.F16.F32.PACK_AB R82, R85, R84 ;  /* 0x000000545552723e */ /* 0x000fe400000000ff */
[----:B------:R-:W-:Y:S02]  /*2ad0*/  F2FP.F16.F32.PACK_AB R83, R87, R86 ;  /* 0x000000565753723e */ /* 0x000fe400000000ff */
[----:B------:R-:W-:-:S02]  /*2ae0*/  F2FP.F16.F32.PACK_AB R49, R51, R50 ;  /* 0x000000323331723e */ /* 0x000fc400000000ff */
[----:B------:R-:W-:Y:S01]  /*2af0*/  F2FP.F16.F32.PACK_AB R50, R53, R52 ;  /* 0x000000343532723e */ /* 0x000fe200000000ff */
[----:B------:R-:W-:Y:S01]  /*2b00*/  STSM.16.M88.4 [R0+0x4000], R80 ;  /* 0x0040005000007844 */ /* 0x000fe20000000200 */
[----:B------:R-:W-:-:S05]  /*2b10*/  F2FP.F16.F32.PACK_AB R51, R55, R54 ;  /* 0x000000363733723e */ /* 0x000fca00000000ff */
[----:B------:R-:W-:Y:S01]  /*2b20*/  STSM.16.M88.4 [R0+0x6000], R48 ;  /* 0x0060003000007844 */ /* 0x000fe20000000200 */
[----:B------:R1:W-:Y:S06]  /*2b30*/  MEMBAR.ALL.CTA ;  /* 0x0000000000007992 */ /* 0x0003ec0000008000 */
[----:B-1----:R-:W1:Y:S02]  /*2b40*/  FENCE.VIEW.ASYNC.S ;  /* 0x00000000000073c6 */ /* 0x002e640000000000 */
[----:B-1----:R-:W-:Y:S06]  /*2b50*/  BAR.SYNC.DEFER_BLOCKING 0x0 ;  /* 0x0000000000007b1d */ /* 0x002fec0000010000 */
[----:B------:R1:W-:Y:S01]  /*2b60*/  @UP1 UTMASTG.2D [UR40], [UR8] ;  /* 0x00000028080013b5 */ /* 0x0003e20008008000 */
[----:B------:R0:W-:Y:S01]  /*2b70*/  UTMACMDFLUSH ;  /* 0x00000000000079b7 */ /* 0x0001e20000000000 */
[----:B------:R-:W-:-:S04]  /*2b80*/  DEPBAR.LE SB0, 0x0 ;  /* 0x000080000000791a */ /* 0x000fc80000000000 */
[----:B------:R-:W-:Y:S06]  /*2b90*/  BAR.SYNC.DEFER_BLOCKING 0x0 ;  /* 0x0000000000007b1d */ /* 0x000fec0000010000 */
[----:B-1----:R-:W-:Y:S05]  /*2ba0*/  EXIT ;  /* 0x000000000000794d */ /* 0x002fea0003800000 */
.L_x_48:
[----:B------:R-:W1:Y:S02]  /*2bb0*/  SYNCS.PHASECHK.TRANS64.TRYWAIT P0, [UR22+0x28000], R3 ;  /* 0x02800003ff0075a7 */ /* 0x000e640008000156 */
[----:B-1----:R-:W-:Y:S05]  /*2bc0*/  @!P0 BRA `(.L_x_48) ;  /* 0xfffffffc00f88947 */ /* 0x002fea000383ffff */
[----:B------:R-:W-:Y:S05]  /*2bd0*/  BRA `(.L_x_50) ;  /* 0xfffffff000bc7947 */ /* 0x000fea000383ffff */
.L_x_51:
[----:B------:R-:W-:-:S00]  /*2be0*/  BRA `(.L_x_51) ;  /* 0xfffffffc00fc7947 */ /* 0x000fc0000383ffff */
[----:B------:R-:W-:-:S00]  /*2bf0*/  NOP ;  /* 0x0000000000007918 */ /* 0x000fc00000000000 */
        /* <DEDUP_REMOVED lines=8> */
.L_x_52:


//--------------------- .nv.shared.gluon_wgmma    --------------------------
	.section	.nv.shared.gluon_wgmma,"aw",@nobits
	.sectionflags	@""
	.align	16
	.zero		1024


//--------------------- .nv.shared.reserved.0     --------------------------
	.section	.nv.shared.reserved.0,"aw",@nobits
	.weak		__nv_reservedSMEM_offset_0_alias
	.size		__nv_reservedSMEM_offset_0_alias, 0, 0
	.other		__nv_reservedSMEM_offset_0_alias,@"STO_CUDA_RESERVED_SHARED STV_DEFAULT"
__nv_reservedSMEM_offset_0_alias:
	.zero		0


//--------------------- .nv.constant0.gluon_wgmma --------------------------
	.section	.nv.constant0.gluon_wgmma,"a",@progbits
	.sectionflags	@""
	.align	4
.nv.constant0.gluon_wgmma:
	.zero		608


//--------------------- SYMBOLS --------------------------

	.type		.nv.reservedSmem.offset0,@object
	.size		.nv.reservedSmem.offset0,0x4
